//
// Generated by NVIDIA NVVM Compiler
//
// Compiler Build ID: CL-36424714
// Cuda compilation tools, release 13.0, V13.0.88
// Based on NVVM 20.0.0
//

.version 9.0
.target sm_100
.address_size 64

	// .globl	_Z4convPfS_S_S_iiiii
// _ZZ7maxpoolPfS_iiiiiE5w_max has been demoted
// _ZZ16maxpool_backpropPfS_iiiiiE5w_max has been demoted
// _ZZ13soft_backpropPfPiifE4base has been demoted
// _ZZ8get_lossPfPiS0_iS_iE4base has been demoted
// _ZZ8get_lossPfPiS0_iS_iE5w_max has been demoted
// _ZZ8get_lossPfPiS0_iS_iE5v_max has been demoted

.visible .entry _Z4convPfS_S_S_iiiii(
	.param .u64 .ptr .align 1 _Z4convPfS_S_S_iiiii_param_0,
	.param .u64 .ptr .align 1 _Z4convPfS_S_S_iiiii_param_1,
	.param .u64 .ptr .align 1 _Z4convPfS_S_S_iiiii_param_2,
	.param .u64 .ptr .align 1 _Z4convPfS_S_S_iiiii_param_3,
	.param .u32 _Z4convPfS_S_S_iiiii_param_4,
	.param .u32 _Z4convPfS_S_S_iiiii_param_5,
	.param .u32 _Z4convPfS_S_S_iiiii_param_6,
	.param .u32 _Z4convPfS_S_S_iiiii_param_7,
	.param .u32 _Z4convPfS_S_S_iiiii_param_8
)
{
	.reg .pred 	%p<2>;
	.reg .b32 	%r<32>;
	.reg .b32 	%f<7>;
	.reg .b64 	%rd<26>;

	ld.param.u64 	%rd3, [_Z4convPfS_S_S_iiiii_param_0];
	ld.param.u64 	%rd4, [_Z4convPfS_S_S_iiiii_param_1];
	ld.param.u64 	%rd5, [_Z4convPfS_S_S_iiiii_param_2];
	ld.param.u64 	%rd6, [_Z4convPfS_S_S_iiiii_param_3];
	ld.param.u32 	%r1, [_Z4convPfS_S_S_iiiii_param_4];
	ld.param.u32 	%r2, [_Z4convPfS_S_S_iiiii_param_5];
	ld.param.u32 	%r3, [_Z4convPfS_S_S_iiiii_param_6];
	ld.param.u32 	%r4, [_Z4convPfS_S_S_iiiii_param_7];
	ld.param.u32 	%r5, [_Z4convPfS_S_S_iiiii_param_8];
	cvta.to.global.u64 	%rd7, %rd5;
	cvta.to.global.u64 	%rd8, %rd6;
	cvta.to.global.u64 	%rd9, %rd3;
	cvta.to.global.u64 	%rd10, %rd4;
	mov.u32 	%r6, %ctaid.x;
	mov.u32 	%r7, %tid.z;
	mov.u32 	%r8, %ctaid.z;
	mov.u32 	%r9, %ctaid.y;
	mad.lo.s32 	%r10, %r3, %r8, %r7;
	mul.lo.s32 	%r11, %r1, %r1;
	mul.lo.s32 	%r12, %r11, %r10;
	cvt.s64.s32 	%rd11, %r12;
	mul.wide.u32 	%rd12, %r8, 4;
	add.s64 	%rd1, %rd7, %rd12;
	mad.lo.s32 	%r13, %r3, %r6, %r7;
	mul.lo.s32 	%r14, %r2, %r2;
	mul.lo.s32 	%r15, %r14, %r13;
	cvt.s64.s32 	%rd13, %r15;
	mad.lo.s32 	%r16, %r5, %r6, %r8;
	mul.lo.s32 	%r17, %r4, %r4;
	mul.lo.s32 	%r18, %r17, %r16;
	cvt.s64.s32 	%rd14, %r18;
	div.s32 	%r19, %r9, %r4;
	mul.lo.s32 	%r20, %r19, %r4;
	sub.s32 	%r21, %r9, %r20;
	shl.b32 	%r22, %r21, 1;
	shl.b32 	%r23, %r19, 1;
	cvt.u64.u32 	%rd15, %r9;
	add.s64 	%rd16, %rd14, %rd15;
	shl.b64 	%rd17, %rd16, 2;
	add.s64 	%rd2, %rd8, %rd17;
	mov.u32 	%r24, %tid.y;
	mov.u32 	%r25, %tid.x;
	add.s32 	%r26, %r23, %r24;
	add.s32 	%r27, %r22, %r25;
	mad.lo.s32 	%r28, %r26, %r2, %r27;
	cvt.u64.u32 	%rd18, %r28;
	add.s64 	%rd19, %rd18, %rd13;
	shl.b64 	%rd20, %rd19, 2;
	add.s64 	%rd21, %rd10, %rd20;
	ld.global.f32 	%f1, [%rd21];
	mad.lo.s32 	%r29, %r1, %r24, %r25;
	cvt.u64.u32 	%rd22, %r29;
	add.s64 	%rd23, %rd11, %rd22;
	shl.b64 	%rd24, %rd23, 2;
	add.s64 	%rd25, %rd9, %rd24;
	ld.global.f32 	%f2, [%rd25];
	mul.f32 	%f3, %f1, %f2;
	atom.global.add.f32 	%f4, [%rd2], %f3;
	or.b32  	%r30, %r25, %r24;
	or.b32  	%r31, %r30, %r7;
	setp.ne.s32 	%p1, %r31, 0;
	@%p1 bra 	$L__BB0_2;
	ld.global.f32 	%f5, [%rd1];
	atom.global.add.f32 	%f6, [%rd2], %f5;
$L__BB0_2:
	ret;

}
	// .globl	_Z20conv_weight_backpropPfS_S_S_S_S_iiiiif
.visible .entry _Z20conv_weight_backpropPfS_S_S_S_S_iiiiif(
	.param .u64 .ptr .align 1 _Z20conv_weight_backpropPfS_S_S_S_S_iiiiif_param_0,
	.param .u64 .ptr .align 1 _Z20conv_weight_backpropPfS_S_S_S_S_iiiiif_param_1,
	.param .u64 .ptr .align 1 _Z20conv_weight_backpropPfS_S_S_S_S_iiiiif_param_2,
	.param .u64 .ptr .align 1 _Z20conv_weight_backpropPfS_S_S_S_S_iiiiif_param_3,
	.param .u64 .ptr .align 1 _Z20conv_weight_backpropPfS_S_S_S_S_iiiiif_param_4,
	.param .u64 .ptr .align 1 _Z20conv_weight_backpropPfS_S_S_S_S_iiiiif_param_5,
	.param .u32 _Z20conv_weight_backpropPfS_S_S_S_S_iiiiif_param_6,
	.param .u32 _Z20conv_weight_backpropPfS_S_S_S_S_iiiiif_param_7,
	.param .u32 _Z20conv_weight_backpropPfS_S_S_S_S_iiiiif_param_8,
	.param .u32 _Z20conv_weight_backpropPfS_S_S_S_S_iiiiif_param_9,
	.param .u32 _Z20conv_weight_backpropPfS_S_S_S_S_iiiiif_param_10,
	.param .f32 _Z20conv_weight_backpropPfS_S_S_S_S_iiiiif_param_11
)
{
	.reg .pred 	%p<2>;
	.reg .b32 	%r<35>;
	.reg .b32 	%f<18>;
	.reg .b64 	%rd<32>;

	ld.param.u64 	%rd3, [_Z20conv_weight_backpropPfS_S_S_S_S_iiiiif_param_0];
	ld.param.u64 	%rd4, [_Z20conv_weight_backpropPfS_S_S_S_S_iiiiif_param_1];
	ld.param.u64 	%rd5, [_Z20conv_weight_backpropPfS_S_S_S_S_iiiiif_param_2];
	ld.param.u64 	%rd6, [_Z20conv_weight_backpropPfS_S_S_S_S_iiiiif_param_3];
	ld.param.u64 	%rd7, [_Z20conv_weight_backpropPfS_S_S_S_S_iiiiif_param_4];
	ld.param.u64 	%rd8, [_Z20conv_weight_backpropPfS_S_S_S_S_iiiiif_param_5];
	ld.param.u32 	%r1, [_Z20conv_weight_backpropPfS_S_S_S_S_iiiiif_param_6];
	ld.param.u32 	%r2, [_Z20conv_weight_backpropPfS_S_S_S_S_iiiiif_param_7];
	ld.param.u32 	%r3, [_Z20conv_weight_backpropPfS_S_S_S_S_iiiiif_param_8];
	ld.param.u32 	%r4, [_Z20conv_weight_backpropPfS_S_S_S_S_iiiiif_param_9];
	ld.param.u32 	%r5, [_Z20conv_weight_backpropPfS_S_S_S_S_iiiiif_param_10];
	ld.param.f32 	%f3, [_Z20conv_weight_backpropPfS_S_S_S_S_iiiiif_param_11];
	cvta.to.global.u64 	%rd9, %rd5;
	cvta.to.global.u64 	%rd10, %rd4;
	cvta.to.global.u64 	%rd11, %rd8;
	cvta.to.global.u64 	%rd12, %rd6;
	cvta.to.global.u64 	%rd13, %rd3;
	cvta.to.global.u64 	%rd14, %rd7;
	mov.u32 	%r6, %ctaid.x;
	mov.u32 	%r7, %tid.z;
	mov.u32 	%r8, %ctaid.z;
	mov.u32 	%r9, %ctaid.y;
	mad.lo.s32 	%r10, %r3, %r8, %r7;
	mul.lo.s32 	%r11, %r1, %r1;
	mul.lo.s32 	%r12, %r11, %r10;
	cvt.s64.s32 	%rd15, %r12;
	mul.wide.u32 	%rd16, %r8, 4;
	add.s64 	%rd17, %rd14, %rd16;
	ld.global.f32 	%f1, [%rd17];
	add.s64 	%rd1, %rd9, %rd16;
	mad.lo.s32 	%r13, %r3, %r6, %r7;
	mul.lo.s32 	%r14, %r2, %r2;
	mul.lo.s32 	%r15, %r14, %r13;
	cvt.s64.s32 	%rd18, %r15;
	mad.lo.s32 	%r16, %r5, %r6, %r8;
	mul.lo.s32 	%r17, %r4, %r4;
	mul.lo.s32 	%r18, %r17, %r16;
	cvt.s64.s32 	%rd19, %r18;
	div.s32 	%r19, %r9, %r4;
	mul.lo.s32 	%r20, %r19, %r4;
	sub.s32 	%r21, %r9, %r20;
	shl.b32 	%r22, %r21, 1;
	shl.b32 	%r23, %r19, 1;
	mov.u32 	%r24, %tid.x;
	mov.u32 	%r25, %tid.y;
	mad.lo.s32 	%r26, %r1, %r25, %r24;
	cvt.u64.u32 	%rd20, %r26;
	add.s64 	%rd21, %rd15, %rd20;
	shl.b64 	%rd22, %rd21, 2;
	add.s64 	%rd23, %rd10, %rd22;
	add.s64 	%rd24, %rd13, %rd22;
	ld.global.f32 	%f4, [%rd24];
	mov.u32 	%r27, %nctaid.x;
	mov.u32 	%r28, %nctaid.y;
	mul.lo.s32 	%r29, %r27, %r28;
	cvt.rn.f32.u32 	%f2, %r29;
	div.rn.f32 	%f5, %f4, %f2;
	add.s32 	%r30, %r23, %r25;
	add.s32 	%r31, %r22, %r24;
	mad.lo.s32 	%r32, %r30, %r2, %r31;
	cvt.u64.u32 	%rd25, %r32;
	add.s64 	%rd26, %rd25, %rd18;
	shl.b64 	%rd27, %rd26, 2;
	add.s64 	%rd28, %rd12, %rd27;
	ld.global.f32 	%f6, [%rd28];
	mul.f32 	%f7, %f3, %f6;
	cvt.u64.u32 	%rd29, %r9;
	add.s64 	%rd30, %rd19, %rd29;
	shl.b64 	%rd31, %rd30, 2;
	add.s64 	%rd2, %rd11, %rd31;
	ld.global.f32 	%f8, [%rd2];
	mul.f32 	%f9, %f7, %f8;
	sub.f32 	%f10, %f5, %f9;
	atom.global.add.f32 	%f11, [%rd23], %f10;
	or.b32  	%r33, %r24, %r25;
	or.b32  	%r34, %r33, %r7;
	setp.ne.s32 	%p1, %r34, 0;
	@%p1 bra 	$L__BB1_2;
	ld.param.f32 	%f17, [_Z20conv_weight_backpropPfS_S_S_S_S_iiiiif_param_11];
	div.rn.f32 	%f12, %f1, %f2;
	ld.global.f32 	%f13, [%rd2];
	mul.f32 	%f14, %f17, %f13;
	sub.f32 	%f15, %f12, %f14;
	atom.global.add.f32 	%f16, [%rd1], %f15;
$L__BB1_2:
	ret;

}
	// .globl	_Z19conv_layer_backpropPfS_S_S_S_S_iiiiif
.visible .entry _Z19conv_layer_backpropPfS_S_S_S_S_iiiiif(
	.param .u64 .ptr .align 1 _Z19conv_layer_backpropPfS_S_S_S_S_iiiiif_param_0,
	.param .u64 .ptr .align 1 _Z19conv_layer_backpropPfS_S_S_S_S_iiiiif_param_1,
	.param .u64 .ptr .align 1 _Z19conv_layer_backpropPfS_S_S_S_S_iiiiif_param_2,
	.param .u64 .ptr .align 1 _Z19conv_layer_backpropPfS_S_S_S_S_iiiiif_param_3,
	.param .u64 .ptr .align 1 _Z19conv_layer_backpropPfS_S_S_S_S_iiiiif_param_4,
	.param .u64 .ptr .align 1 _Z19conv_layer_backpropPfS_S_S_S_S_iiiiif_param_5,
	.param .u32 _Z19conv_layer_backpropPfS_S_S_S_S_iiiiif_param_6,
	.param .u32 _Z19conv_layer_backpropPfS_S_S_S_S_iiiiif_param_7,
	.param .u32 _Z19conv_layer_backpropPfS_S_S_S_S_iiiiif_param_8,
	.param .u32 _Z19conv_layer_backpropPfS_S_S_S_S_iiiiif_param_9,
	.param .u32 _Z19conv_layer_backpropPfS_S_S_S_S_iiiiif_param_10,
	.param .f32 _Z19conv_layer_backpropPfS_S_S_S_S_iiiiif_param_11
)
{
	.reg .b32 	%r<30>;
	.reg .b32 	%f<5>;
	.reg .b64 	%rd<22>;

	ld.param.u64 	%rd1, [_Z19conv_layer_backpropPfS_S_S_S_S_iiiiif_param_0];
	ld.param.u64 	%rd2, [_Z19conv_layer_backpropPfS_S_S_S_S_iiiiif_param_3];
	ld.param.u64 	%rd3, [_Z19conv_layer_backpropPfS_S_S_S_S_iiiiif_param_5];
	ld.param.u32 	%r1, [_Z19conv_layer_backpropPfS_S_S_S_S_iiiiif_param_6];
	ld.param.u32 	%r2, [_Z19conv_layer_backpropPfS_S_S_S_S_iiiiif_param_7];
	ld.param.u32 	%r3, [_Z19conv_layer_backpropPfS_S_S_S_S_iiiiif_param_8];
	ld.param.u32 	%r4, [_Z19conv_layer_backpropPfS_S_S_S_S_iiiiif_param_9];
	ld.param.u32 	%r5, [_Z19conv_layer_backpropPfS_S_S_S_S_iiiiif_param_10];
	cvta.to.global.u64 	%rd4, %rd2;
	cvta.to.global.u64 	%rd5, %rd1;
	cvta.to.global.u64 	%rd6, %rd3;
	mov.u32 	%r6, %ctaid.x;
	mov.u32 	%r7, %tid.z;
	mov.u32 	%r8, %ctaid.z;
	mov.u32 	%r9, %ctaid.y;
	mad.lo.s32 	%r10, %r3, %r8, %r7;
	mul.lo.s32 	%r11, %r1, %r1;
	mul.lo.s32 	%r12, %r11, %r10;
	cvt.s64.s32 	%rd7, %r12;
	mad.lo.s32 	%r13, %r3, %r6, %r7;
	mul.lo.s32 	%r14, %r2, %r2;
	mul.lo.s32 	%r15, %r14, %r13;
	cvt.s64.s32 	%rd8, %r15;
	mad.lo.s32 	%r16, %r5, %r6, %r8;
	mul.lo.s32 	%r17, %r4, %r4;
	mul.lo.s32 	%r18, %r17, %r16;
	cvt.s64.s32 	%rd9, %r18;
	div.s32 	%r19, %r9, %r4;
	mul.lo.s32 	%r20, %r19, %r4;
	sub.s32 	%r21, %r9, %r20;
	shl.b32 	%r22, %r21, 1;
	shl.b32 	%r23, %r19, 1;
	mov.u32 	%r24, %tid.y;
	mov.u32 	%r25, %tid.x;
	add.s32 	%r26, %r23, %r24;
	add.s32 	%r27, %r22, %r25;
	mad.lo.s32 	%r28, %r26, %r2, %r27;
	cvt.u64.u32 	%rd10, %r28;
	add.s64 	%rd11, %rd10, %rd8;
	shl.b64 	%rd12, %rd11, 2;
	add.s64 	%rd13, %rd4, %rd12;
	cvt.u64.u32 	%rd14, %r9;
	add.s64 	%rd15, %rd9, %rd14;
	shl.b64 	%rd16, %rd15, 2;
	add.s64 	%rd17, %rd6, %rd16;
	ld.global.f32 	%f1, [%rd17];
	mad.lo.s32 	%r29, %r1, %r24, %r25;
	cvt.u64.u32 	%rd18, %r29;
	add.s64 	%rd19, %rd7, %rd18;
	shl.b64 	%rd20, %rd19, 2;
	add.s64 	%rd21, %rd5, %rd20;
	ld.global.f32 	%f2, [%rd21];
	mul.f32 	%f3, %f1, %f2;
	atom.global.add.f32 	%f4, [%rd13], %f3;
	ret;

}
	// .globl	_Z4reluPfS_ii
.visible .entry _Z4reluPfS_ii(
	.param .u64 .ptr .align 1 _Z4reluPfS_ii_param_0,
	.param .u64 .ptr .align 1 _Z4reluPfS_ii_param_1,
	.param .u32 _Z4reluPfS_ii_param_2,
	.param .u32 _Z4reluPfS_ii_param_3
)
{
	.reg .b32 	%r<9>;
	.reg .b32 	%f<3>;
	.reg .b64 	%rd<11>;
	.reg .b64 	%fd<3>;

	ld.param.u64 	%rd1, [_Z4reluPfS_ii_param_0];
	ld.param.u64 	%rd2, [_Z4reluPfS_ii_param_1];
	ld.param.u32 	%r1, [_Z4reluPfS_ii_param_2];
	ld.param.u32 	%r2, [_Z4reluPfS_ii_param_3];
	cvta.to.global.u64 	%rd3, %rd2;
	cvta.to.global.u64 	%rd4, %rd1;
	mov.u32 	%r3, %ctaid.x;
	mov.u32 	%r4, %ctaid.z;
	mov.u32 	%r5, %ctaid.y;
	mad.lo.s32 	%r6, %r2, %r3, %r4;
	mul.lo.s32 	%r7, %r1, %r1;
	mul.lo.s32 	%r8, %r7, %r6;
	cvt.s64.s32 	%rd5, %r8;
	cvt.u64.u32 	%rd6, %r5;
	add.s64 	%rd7, %rd5, %rd6;
	shl.b64 	%rd8, %rd7, 2;
	add.s64 	%rd9, %rd4, %rd8;
	ld.global.f32 	%f1, [%rd9];
	cvt.f64.f32 	%fd1, %f1;
	max.f64 	%fd2, %fd1, 0d0000000000000000;
	cvt.rn.f32.f64 	%f2, %fd2;
	add.s64 	%rd10, %rd3, %rd8;
	st.global.f32 	[%rd10], %f2;
	ret;

}
	// .globl	_Z13relu_backpropPfS_ii
.visible .entry _Z13relu_backpropPfS_ii(
	.param .u64 .ptr .align 1 _Z13relu_backpropPfS_ii_param_0,
	.param .u64 .ptr .align 1 _Z13relu_backpropPfS_ii_param_1,
	.param .u32 _Z13relu_backpropPfS_ii_param_2,
	.param .u32 _Z13relu_backpropPfS_ii_param_3
)
{
	.reg .pred 	%p<2>;
	.reg .b32 	%r<9>;
	.reg .b32 	%f<6>;
	.reg .b64 	%rd<12>;

	ld.param.u64 	%rd4, [_Z13relu_backpropPfS_ii_param_0];
	ld.param.u64 	%rd3, [_Z13relu_backpropPfS_ii_param_1];
	ld.param.u32 	%r1, [_Z13relu_backpropPfS_ii_param_2];
	ld.param.u32 	%r2, [_Z13relu_backpropPfS_ii_param_3];
	cvta.to.global.u64 	%rd5, %rd4;
	mov.u32 	%r3, %ctaid.x;
	mov.u32 	%r4, %ctaid.z;
	mov.u32 	%r5, %ctaid.y;
	mad.lo.s32 	%r6, %r2, %r3, %r4;
	mul.lo.s32 	%r7, %r1, %r1;
	mul.lo.s32 	%r8, %r7, %r6;
	cvt.s64.s32 	%rd6, %r8;
	cvt.u64.u32 	%rd7, %r5;
	add.s64 	%rd1, %rd6, %rd7;
	shl.b64 	%rd8, %rd1, 2;
	add.s64 	%rd2, %rd5, %rd8;
	ld.global.f32 	%f4, [%rd2];
	setp.lt.f32 	%p1, %f4, 0f00000000;
	mov.f32 	%f5, 0f00000000;
	@%p1 bra 	$L__BB4_2;
	cvta.to.global.u64 	%rd9, %rd3;
	add.s64 	%rd11, %rd9, %rd8;
	ld.global.f32 	%f5, [%rd11];
$L__BB4_2:
	st.global.f32 	[%rd2], %f5;
	ret;

}
	// .globl	_Z7maxpoolPfS_iiiii
.visible .entry _Z7maxpoolPfS_iiiii(
	.param .u64 .ptr .align 1 _Z7maxpoolPfS_iiiii_param_0,
	.param .u64 .ptr .align 1 _Z7maxpoolPfS_iiiii_param_1,
	.param .u32 _Z7maxpoolPfS_iiiii_param_2,
	.param .u32 _Z7maxpoolPfS_iiiii_param_3,
	.param .u32 _Z7maxpoolPfS_iiiii_param_4,
	.param .u32 _Z7maxpoolPfS_iiiii_param_5,
	.param .u32 _Z7maxpoolPfS_iiiii_param_6
)
{
	.reg .pred 	%p<4>;
	.reg .b32 	%r<26>;
	.reg .b32 	%f<4>;
	.reg .b64 	%rd<15>;
	// demoted variable
	.shared .align 4 .f32 _ZZ7maxpoolPfS_iiiiiE5w_max;
	ld.param.u64 	%rd3, [_Z7maxpoolPfS_iiiii_param_0];
	ld.param.u64 	%rd2, [_Z7maxpoolPfS_iiiii_param_1];
	ld.param.u32 	%r4, [_Z7maxpoolPfS_iiiii_param_3];
	ld.param.u32 	%r5, [_Z7maxpoolPfS_iiiii_param_4];
	ld.param.u32 	%r6, [_Z7maxpoolPfS_iiiii_param_5];
	ld.param.u32 	%r7, [_Z7maxpoolPfS_iiiii_param_6];
	cvta.to.global.u64 	%rd4, %rd3;
	mov.u32 	%r8, %ctaid.x;
	mov.u32 	%r9, %ctaid.z;
	mov.u32 	%r1, %ctaid.y;
	mad.lo.s32 	%r10, %r6, %r8, %r9;
	mul.lo.s32 	%r11, %r5, %r5;
	mul.lo.s32 	%r12, %r11, %r10;
	cvt.s64.s32 	%rd5, %r12;
	mul.lo.s32 	%r13, %r7, %r7;
	mul.lo.s32 	%r2, %r13, %r10;
	div.s32 	%r14, %r1, %r7;
	mul.lo.s32 	%r15, %r14, %r7;
	sub.s32 	%r16, %r1, %r15;
	mad.lo.s32 	%r17, %r14, %r5, %r16;
	mov.u32 	%r18, %tid.x;
	mov.u32 	%r19, %tid.y;
	or.b32  	%r3, %r18, %r19;
	setp.ne.s32 	%p1, %r3, 0;
	mad.lo.s32 	%r20, %r5, %r19, %r18;
	mad.lo.s32 	%r21, %r17, %r4, %r20;
	cvt.u64.u32 	%rd6, %r21;
	add.s64 	%rd7, %rd5, %rd6;
	shl.b64 	%rd8, %rd7, 2;
	add.s64 	%rd1, %rd4, %rd8;
	@%p1 bra 	$L__BB5_2;
	ld.global.f32 	%f2, [%rd1];
	st.shared.f32 	[_ZZ7maxpoolPfS_iiiiiE5w_max], %f2;
$L__BB5_2:
	bar.sync 	0;
	ld.global.f32 	%f1, [%rd1];
	setp.ltu.f32 	%p2, %f1, 0f00000000;
	@%p2 bra 	$L__BB5_4;
	mov.b32 	%r22, %f1;
	atom.shared.max.s32 	%r23, [_ZZ7maxpoolPfS_iiiiiE5w_max], %r22;
	bra.uni 	$L__BB5_5;
$L__BB5_4:
	mov.b32 	%r24, %f1;
	atom.shared.min.u32 	%r25, [_ZZ7maxpoolPfS_iiiiiE5w_max], %r24;
$L__BB5_5:
	setp.ne.s32 	%p3, %r3, 0;
	bar.sync 	0;
	@%p3 bra 	$L__BB5_7;
	ld.shared.f32 	%f3, [_ZZ7maxpoolPfS_iiiiiE5w_max];
	cvt.u64.u32 	%rd9, %r1;
	cvt.s64.s32 	%rd10, %r2;
	add.s64 	%rd11, %rd10, %rd9;
	cvta.to.global.u64 	%rd12, %rd2;
	shl.b64 	%rd13, %rd11, 2;
	add.s64 	%rd14, %rd12, %rd13;
	st.global.f32 	[%rd14], %f3;
$L__BB5_7:
	ret;

}
	// .globl	_Z16maxpool_backpropPfS_iiiii
.visible .entry _Z16maxpool_backpropPfS_iiiii(
	.param .u64 .ptr .align 1 _Z16maxpool_backpropPfS_iiiii_param_0,
	.param .u64 .ptr .align 1 _Z16maxpool_backpropPfS_iiiii_param_1,
	.param .u32 _Z16maxpool_backpropPfS_iiiii_param_2,
	.param .u32 _Z16maxpool_backpropPfS_iiiii_param_3,
	.param .u32 _Z16maxpool_backpropPfS_iiiii_param_4,
	.param .u32 _Z16maxpool_backpropPfS_iiiii_param_5,
	.param .u32 _Z16maxpool_backpropPfS_iiiii_param_6
)
{
	.reg .pred 	%p<4>;
	.reg .b32 	%r<26>;
	.reg .b32 	%f<9>;
	.reg .b64 	%rd<15>;
	// demoted variable
	.shared .align 4 .f32 _ZZ16maxpool_backpropPfS_iiiiiE5w_max;
	ld.param.u64 	%rd3, [_Z16maxpool_backpropPfS_iiiii_param_0];
	ld.param.u64 	%rd2, [_Z16maxpool_backpropPfS_iiiii_param_1];
	ld.param.u32 	%r3, [_Z16maxpool_backpropPfS_iiiii_param_3];
	ld.param.u32 	%r4, [_Z16maxpool_backpropPfS_iiiii_param_4];
	ld.param.u32 	%r5, [_Z16maxpool_backpropPfS_iiiii_param_5];
	ld.param.u32 	%r6, [_Z16maxpool_backpropPfS_iiiii_param_6];
	cvta.to.global.u64 	%rd4, %rd3;
	mov.u32 	%r7, %ctaid.x;
	mov.u32 	%r8, %ctaid.z;
	mov.u32 	%r1, %ctaid.y;
	mad.lo.s32 	%r9, %r5, %r7, %r8;
	mul.lo.s32 	%r10, %r4, %r4;
	mul.lo.s32 	%r11, %r10, %r9;
	cvt.s64.s32 	%rd5, %r11;
	mul.lo.s32 	%r12, %r6, %r6;
	mul.lo.s32 	%r2, %r12, %r9;
	div.s32 	%r13, %r1, %r6;
	mul.lo.s32 	%r14, %r13, %r6;
	sub.s32 	%r15, %r1, %r14;
	mad.lo.s32 	%r16, %r13, %r4, %r15;
	mov.u32 	%r17, %tid.x;
	mov.u32 	%r18, %tid.y;
	or.b32  	%r19, %r17, %r18;
	setp.ne.s32 	%p1, %r19, 0;
	mad.lo.s32 	%r20, %r4, %r18, %r17;
	mad.lo.s32 	%r21, %r16, %r3, %r20;
	cvt.u64.u32 	%rd6, %r21;
	add.s64 	%rd7, %rd5, %rd6;
	shl.b64 	%rd8, %rd7, 2;
	add.s64 	%rd1, %rd4, %rd8;
	@%p1 bra 	$L__BB6_2;
	ld.global.f32 	%f4, [%rd1];
	st.shared.f32 	[_ZZ16maxpool_backpropPfS_iiiiiE5w_max], %f4;
$L__BB6_2:
	bar.sync 	0;
	ld.global.f32 	%f1, [%rd1];
	setp.ltu.f32 	%p2, %f1, 0f00000000;
	@%p2 bra 	$L__BB6_4;
	mov.b32 	%r22, %f1;
	atom.shared.max.s32 	%r23, [_ZZ16maxpool_backpropPfS_iiiiiE5w_max], %r22;
	bra.uni 	$L__BB6_5;
$L__BB6_4:
	mov.b32 	%r24, %f1;
	atom.shared.min.u32 	%r25, [_ZZ16maxpool_backpropPfS_iiiiiE5w_max], %r24;
$L__BB6_5:
	bar.sync 	0;
	ld.shared.f32 	%f6, [_ZZ16maxpool_backpropPfS_iiiiiE5w_max];
	ld.global.f32 	%f7, [%rd1];
	setp.neu.f32 	%p3, %f6, %f7;
	mov.f32 	%f8, 0f00000000;
	@%p3 bra 	$L__BB6_7;
	cvt.u64.u32 	%rd9, %r1;
	cvt.s64.s32 	%rd10, %r2;
	add.s64 	%rd11, %rd10, %rd9;
	cvta.to.global.u64 	%rd12, %rd2;
	shl.b64 	%rd13, %rd11, 2;
	add.s64 	%rd14, %rd12, %rd13;
	ld.global.f32 	%f8, [%rd14];
$L__BB6_7:
	st.global.f32 	[%rd1], %f8;
	ret;

}
	// .globl	_Z13soft_backpropPfPiif
.visible .entry _Z13soft_backpropPfPiif(
	.param .u64 .ptr .align 1 _Z13soft_backpropPfPiif_param_0,
	.param .u64 .ptr .align 1 _Z13soft_backpropPfPiif_param_1,
	.param .u32 _Z13soft_backpropPfPiif_param_2,
	.param .f32 _Z13soft_backpropPfPiif_param_3
)
{
	.reg .pred 	%p<3>;
	.reg .b32 	%r<14>;
	.reg .b32 	%f<52>;
	.reg .b64 	%rd<9>;
	// demoted variable
	.shared .align 4 .f32 _ZZ13soft_backpropPfPiifE4base;
	ld.param.u64 	%rd2, [_Z13soft_backpropPfPiif_param_0];
	ld.param.u64 	%rd3, [_Z13soft_backpropPfPiif_param_1];
	ld.param.u32 	%r2, [_Z13soft_backpropPfPiif_param_2];
	ld.param.f32 	%f4, [_Z13soft_backpropPfPiif_param_3];
	mov.u32 	%r1, %tid.x;
	setp.ne.s32 	%p1, %r1, 0;
	@%p1 bra 	$L__BB7_2;
	mov.b32 	%r3, 0;
	st.shared.u32 	[_ZZ13soft_backpropPfPiifE4base], %r3;
$L__BB7_2:
	bar.sync 	0;
	mov.u32 	%r4, %ctaid.x;
	mad.lo.s32 	%r5, %r2, %r4, %r1;
	cvta.to.global.u64 	%rd4, %rd2;
	mul.wide.u32 	%rd5, %r5, 4;
	add.s64 	%rd1, %rd4, %rd5;
	ld.global.f32 	%f5, [%rd1];
	fma.rn.f32 	%f6, %f5, 0f3BBB989D, 0f3F000000;
	cvt.sat.f32.f32 	%f7, %f6;
	mov.f32 	%f8, 0f4B400001;
	mov.f32 	%f9, 0f437C0000;
	fma.rm.f32 	%f10, %f7, %f9, %f8;
	add.f32 	%f11, %f10, 0fCB40007F;
	neg.f32 	%f12, %f11;
	fma.rn.f32 	%f13, %f5, 0f3FB8AA3B, %f12;
	fma.rn.f32 	%f14, %f5, 0f32A57060, %f13;
	mov.b32 	%r6, %f10;
	shl.b32 	%r7, %r6, 23;
	mov.b32 	%f15, %r7;
	ex2.approx.ftz.f32 	%f16, %f14;
	mul.f32 	%f17, %f16, %f15;
	atom.shared.add.f32 	%f18, [_ZZ13soft_backpropPfPiifE4base], %f17;
	bar.sync 	0;
	cvta.to.global.u64 	%rd6, %rd3;
	mul.wide.u32 	%rd7, %r4, 4;
	add.s64 	%rd8, %rd6, %rd7;
	ld.global.u32 	%r8, [%rd8];
	setp.ne.s32 	%p2, %r1, %r8;
	@%p2 bra 	$L__BB7_4;
	ld.global.f32 	%f33, [%rd1];
	fma.rn.f32 	%f34, %f33, 0f3BBB989D, 0f3F000000;
	cvt.sat.f32.f32 	%f35, %f34;
	mov.f32 	%f36, 0f4B400001;
	mov.f32 	%f37, 0f437C0000;
	fma.rm.f32 	%f38, %f35, %f37, %f36;
	add.f32 	%f39, %f38, 0fCB40007F;
	neg.f32 	%f40, %f39;
	fma.rn.f32 	%f41, %f33, 0f3FB8AA3B, %f40;
	fma.rn.f32 	%f42, %f33, 0f32A57060, %f41;
	mov.b32 	%r11, %f38;
	shl.b32 	%r12, %r11, 23;
	mov.b32 	%f43, %r12;
	ex2.approx.ftz.f32 	%f44, %f42;
	mul.f32 	%f45, %f44, %f43;
	ld.shared.f32 	%f46, [_ZZ13soft_backpropPfPiifE4base];
	div.rn.f32 	%f47, %f45, %f46;
	add.f32 	%f51, %f47, 0fBF800000;
	bra.uni 	$L__BB7_5;
$L__BB7_4:
	ld.global.f32 	%f19, [%rd1];
	fma.rn.f32 	%f20, %f19, 0f3BBB989D, 0f3F000000;
	cvt.sat.f32.f32 	%f21, %f20;
	mov.f32 	%f22, 0f4B400001;
	mov.f32 	%f23, 0f437C0000;
	fma.rm.f32 	%f24, %f21, %f23, %f22;
	add.f32 	%f25, %f24, 0fCB40007F;
	neg.f32 	%f26, %f25;
	fma.rn.f32 	%f27, %f19, 0f3FB8AA3B, %f26;
	fma.rn.f32 	%f28, %f19, 0f32A57060, %f27;
	mov.b32 	%r9, %f24;
	shl.b32 	%r10, %r9, 23;
	mov.b32 	%f29, %r10;
	ex2.approx.ftz.f32 	%f30, %f28;
	mul.f32 	%f31, %f30, %f29;
	ld.shared.f32 	%f32, [_ZZ13soft_backpropPfPiifE4base];
	div.rn.f32 	%f51, %f31, %f32;
$L__BB7_5:
	mul.f32 	%f48, %f4, %f51;
	mov.u32 	%r13, %nctaid.x;
	cvt.rn.f32.u32 	%f49, %r13;
	div.rn.f32 	%f50, %f48, %f49;
	st.global.f32 	[%rd1], %f50;
	ret;

}
	// .globl	_Z8get_lossPfPiS0_iS_i
.visible .entry _Z8get_lossPfPiS0_iS_i(
	.param .u64 .ptr .align 1 _Z8get_lossPfPiS0_iS_i_param_0,
	.param .u64 .ptr .align 1 _Z8get_lossPfPiS0_iS_i_param_1,
	.param .u64 .ptr .align 1 _Z8get_lossPfPiS0_iS_i_param_2,
	.param .u32 _Z8get_lossPfPiS0_iS_i_param_3,
	.param .u64 .ptr .align 1 _Z8get_lossPfPiS0_iS_i_param_4,
	.param .u32 _Z8get_lossPfPiS0_iS_i_param_5
)
{
	.reg .pred 	%p<8>;
	.reg .b32 	%r<25>;
	.reg .b32 	%f<59>;
	.reg .b64 	%rd<17>;
	// demoted variable
	.shared .align 4 .f32 _ZZ8get_lossPfPiS0_iS_iE4base;
	// demoted variable
	.shared .align 4 .u32 _ZZ8get_lossPfPiS0_iS_iE5w_max;
	// demoted variable
	.shared .align 4 .f32 _ZZ8get_lossPfPiS0_iS_iE5v_max;
	ld.param.u64 	%rd6, [_Z8get_lossPfPiS0_iS_i_param_0];
	ld.param.u64 	%rd3, [_Z8get_lossPfPiS0_iS_i_param_1];
	ld.param.u64 	%rd4, [_Z8get_lossPfPiS0_iS_i_param_2];
	ld.param.u32 	%r6, [_Z8get_lossPfPiS0_iS_i_param_3];
	ld.param.u64 	%rd5, [_Z8get_lossPfPiS0_iS_i_param_4];
	ld.param.u32 	%r7, [_Z8get_lossPfPiS0_iS_i_param_5];
	cvta.to.global.u64 	%rd1, %rd6;
	mov.u32 	%r1, %tid.x;
	setp.ne.s32 	%p1, %r1, 0;
	@%p1 bra 	$L__BB8_2;
	mov.b32 	%r8, 0;
	st.volatile.shared.u32 	[_ZZ8get_lossPfPiS0_iS_iE5w_max], %r8;
	mov.u32 	%r9, %ctaid.x;
	mul.lo.s32 	%r10, %r6, %r9;
	mul.wide.u32 	%rd7, %r10, 4;
	add.s64 	%rd8, %rd1, %rd7;
	ld.global.f32 	%f2, [%rd8];
	st.shared.f32 	[_ZZ8get_lossPfPiS0_iS_iE5v_max], %f2;
	st.shared.u32 	[_ZZ8get_lossPfPiS0_iS_iE4base], %r8;
$L__BB8_2:
	bar.sync 	0;
	mov.u32 	%r2, %ctaid.x;
	mad.lo.s32 	%r11, %r6, %r2, %r1;
	mul.wide.u32 	%rd9, %r11, 4;
	add.s64 	%rd2, %rd1, %rd9;
	ld.global.f32 	%f3, [%rd2];
	fma.rn.f32 	%f4, %f3, 0f3BBB989D, 0f3F000000;
	cvt.sat.f32.f32 	%f5, %f4;
	mov.f32 	%f6, 0f4B400001;
	mov.f32 	%f7, 0f437C0000;
	fma.rm.f32 	%f8, %f5, %f7, %f6;
	add.f32 	%f9, %f8, 0fCB40007F;
	neg.f32 	%f10, %f9;
	fma.rn.f32 	%f11, %f3, 0f3FB8AA3B, %f10;
	fma.rn.f32 	%f12, %f3, 0f32A57060, %f11;
	mov.b32 	%r12, %f8;
	shl.b32 	%r13, %r12, 23;
	mov.b32 	%f13, %r13;
	ex2.approx.ftz.f32 	%f14, %f12;
	mul.f32 	%f15, %f14, %f13;
	atom.shared.add.f32 	%f16, [_ZZ8get_lossPfPiS0_iS_iE4base], %f15;
	ld.global.f32 	%f1, [%rd2];
	setp.ltu.f32 	%p2, %f1, 0f00000000;
	@%p2 bra 	$L__BB8_4;
	mov.b32 	%r14, %f1;
	atom.shared.max.s32 	%r24, [_ZZ8get_lossPfPiS0_iS_iE5v_max], %r14;
	bra.uni 	$L__BB8_5;
$L__BB8_4:
	mov.b32 	%r15, %f1;
	atom.shared.min.u32 	%r24, [_ZZ8get_lossPfPiS0_iS_iE5v_max], %r15;
$L__BB8_5:
	mov.b32 	%f17, %r24;
	bar.sync 	0;
	ld.global.f32 	%f18, [%rd2];
	setp.neu.f32 	%p3, %f18, %f17;
	@%p3 bra 	$L__BB8_7;
	st.volatile.shared.u32 	[_ZZ8get_lossPfPiS0_iS_iE5w_max], %r1;
$L__BB8_7:
	bar.sync 	0;
	cvta.to.global.u64 	%rd10, %rd3;
	mul.wide.u32 	%rd11, %r2, 4;
	add.s64 	%rd12, %rd10, %rd11;
	ld.global.u32 	%r16, [%rd12];
	setp.ne.s32 	%p4, %r1, %r16;
	@%p4 bra 	$L__BB8_9;
	ld.global.f32 	%f19, [%rd2];
	fma.rn.f32 	%f20, %f19, 0f3BBB989D, 0f3F000000;
	cvt.sat.f32.f32 	%f21, %f20;
	mov.f32 	%f22, 0f4B400001;
	mov.f32 	%f23, 0f437C0000;
	fma.rm.f32 	%f24, %f21, %f23, %f22;
	add.f32 	%f25, %f24, 0fCB40007F;
	neg.f32 	%f26, %f25;
	fma.rn.f32 	%f27, %f19, 0f3FB8AA3B, %f26;
	fma.rn.f32 	%f28, %f19, 0f32A57060, %f27;
	mov.b32 	%r17, %f24;
	shl.b32 	%r18, %r17, 23;
	mov.b32 	%f29, %r18;
	ex2.approx.ftz.f32 	%f30, %f28;
	mul.f32 	%f31, %f30, %f29;
	ld.shared.f32 	%f32, [_ZZ8get_lossPfPiS0_iS_iE4base];
	div.rn.f32 	%f33, %f31, %f32;
	setp.lt.f32 	%p5, %f33, 0f00800000;
	mul.f32 	%f34, %f33, 0f4B000000;
	selp.f32 	%f35, %f34, %f33, %p5;
	selp.f32 	%f36, 0fC1B80000, 0f00000000, %p5;
	mov.b32 	%r19, %f35;
	add.s32 	%r20, %r19, -1059760811;
	and.b32  	%r21, %r20, -8388608;
	sub.s32 	%r22, %r19, %r21;
	mov.b32 	%f37, %r22;
	cvt.rn.f32.s32 	%f38, %r21;
	fma.rn.f32 	%f39, %f38, 0f34000000, %f36;
	add.f32 	%f40, %f37, 0fBF800000;
	fma.rn.f32 	%f41, %f40, 0fBE055027, 0f3E1039F6;
	fma.rn.f32 	%f42, %f41, %f40, 0fBDF8CDCC;
	fma.rn.f32 	%f43, %f42, %f40, 0f3E0F2955;
	fma.rn.f32 	%f44, %f43, %f40, 0fBE2AD8B9;
	fma.rn.f32 	%f45, %f44, %f40, 0f3E4CED0B;
	fma.rn.f32 	%f46, %f45, %f40, 0fBE7FFF22;
	fma.rn.f32 	%f47, %f46, %f40, 0f3EAAAA78;
	fma.rn.f32 	%f48, %f47, %f40, 0fBF000000;
	mul.f32 	%f49, %f40, %f48;
	fma.rn.f32 	%f50, %f49, %f40, %f40;
	fma.rn.f32 	%f51, %f39, 0f3F317218, %f50;
	setp.gt.u32 	%p6, %r19, 2139095039;
	fma.rn.f32 	%f52, %f35, 0f7F800000, 0f7F800000;
	selp.f32 	%f53, %f52, %f51, %p6;
	setp.eq.f32 	%p7, %f35, 0f00000000;
	neg.f32 	%f54, %f53;
	selp.f32 	%f55, 0f7F800000, %f54, %p7;
	cvt.rn.f32.s32 	%f56, %r7;
	div.rn.f32 	%f57, %f55, %f56;
	cvta.to.global.u64 	%rd13, %rd5;
	atom.global.add.f32 	%f58, [%rd13], %f57;
	ld.volatile.shared.u32 	%r23, [_ZZ8get_lossPfPiS0_iS_iE5w_max];
	cvta.to.global.u64 	%rd14, %rd4;
	add.s64 	%rd16, %rd14, %rd11;
	st.global.u32 	[%rd16], %r23;
$L__BB8_9:
	ret;

}


// ===== COMPILED SASS (sm_100) =====

	.target	sm_100

	.elftype	@"ET_EXEC"


//--------------------- .note.nv.tkinfo           --------------------------
	.section	.note.nv.tkinfo,"",@"SHT_NOTE"
	.sectionflags	@"SHF_NOTE_NV_TKINFO"
	.tkinfo
        /*0018*/ 	.word	0x00000002
        /*0030*/ 	.string	""
        /*0030*/ 	.string	"ptxas"
        /*0030*/ 	.string	"Cuda compilation tools, release 13.0, V13.0.88"
        /*0030*/ 	.string	"Build cuda_13.0.r13.0/compiler.36424714_0"
        /*0030*/ 	.string	"-arch sm_100 -m 64 "



//--------------------- .note.nv.cuinfo           --------------------------
	.section	.note.nv.cuinfo,"",@"SHT_NOTE"
	.sectionflags	@"SHF_NOTE_NV_CUINFO"
        /*0018*/ 	.short	0x0002
        /*001a*/ 	.short	0x0064
        /*001c*/ 	.short	0x0082
	.zero		2


//--------------------- .nv.info                  --------------------------
	.section	.nv.info,"",@"SHT_CUDA_INFO"
	.align	4


	//----- nvinfo : EIATTR_REGCOUNT
	.align		4
        /*0000*/ 	.byte	0x04, 0x2f
        /*0002*/ 	.short	(.L_1 - .L_0)
	.align		4
.L_0:
        /*0004*/ 	.word	index@(_Z4convPfS_S_S_iiiii)
        /*0008*/ 	.word	0x00000014


	//----- nvinfo : EIATTR_FRAME_SIZE
	.align		4
.L_1:
        /*000c*/ 	.byte	0x04, 0x11
        /*000e*/ 	.short	(.L_3 - .L_2)
	.align		4
.L_2:
        /*0010*/ 	.word	index@(_Z4convPfS_S_S_iiiii)
        /*0014*/ 	.word	0x00000000


	//----- nvinfo : EIATTR_REGCOUNT
	.align		4
.L_3:
        /*0018*/ 	.byte	0x04, 0x2f
        /*001a*/ 	.short	(.L_5 - .L_4)
	.align		4
.L_4:
        /*001c*/ 	.word	index@(_Z20conv_weight_backpropPfS_S_S_S_S_iiiiif)
        /*0020*/ 	.word	0x0000001b


	//----- nvinfo : EIATTR_FRAME_SIZE
	.align		4
.L_5:
        /*0024*/ 	.byte	0x04, 0x11
        /*0026*/ 	.short	(.L_7 - .L_6)
	.align		4
.L_6:
        /*0028*/ 	.word	index@($__internal_2_$__cuda_sm3x_div_rn_noftz_f32_slowpath)
        /*002c*/ 	.word	0x00000000


	//----- nvinfo : EIATTR_FRAME_SIZE
	.align		4
.L_7:
        /*0030*/ 	.byte	0x04, 0x11
        /*0032*/ 	.short	(.L_9 - .L_8)
	.align		4
.L_8:
        /*0034*/ 	.word	index@(_Z20conv_weight_backpropPfS_S_S_S_S_iiiiif)
        /*0038*/ 	.word	0x00000000


	//----- nvinfo : EIATTR_REGCOUNT
	.align		4
.L_9:
        /*003c*/ 	.byte	0x04, 0x2f
        /*003e*/ 	.short	(.L_11 - .L_10)
	.align		4
.L_10:
        /*0040*/ 	.word	index@(_Z19conv_layer_backpropPfS_S_S_S_S_iiiiif)
        /*0044*/ 	.word	0x00000016


	//----- nvinfo : EIATTR_FRAME_SIZE
	.align		4
.L_11:
        /*0048*/ 	.byte	0x04, 0x11
        /*004a*/ 	.short	(.L_13 - .L_12)
	.align		4
.L_12:
        /*004c*/ 	.word	index@(_Z19conv_layer_backpropPfS_S_S_S_S_iiiiif)
        /*0050*/ 	.word	0x00000000


	//----- nvinfo : EIATTR_REGCOUNT
	.align		4
.L_13:
        /*0054*/ 	.byte	0x04, 0x2f
        /*0056*/ 	.short	(.L_15 - .L_14)
	.align		4
.L_14:
        /*0058*/ 	.word	index@(_Z4reluPfS_ii)
        /*005c*/ 	.word	0x0000000c


	//----- nvinfo : EIATTR_FRAME_SIZE
	.align		4
.L_15:
        /*0060*/ 	.byte	0x04, 0x11
        /*0062*/ 	.short	(.L_17 - .L_16)
	.align		4
.L_16:
        /*0064*/ 	.word	index@(_Z4reluPfS_ii)
        /*0068*/ 	.word	0x00000000


	//----- nvinfo : EIATTR_REGCOUNT
	.align		4
.L_17:
        /*006c*/ 	.byte	0x04, 0x2f
        /*006e*/ 	.short	(.L_19 - .L_18)
	.align		4
.L_18:
        /*0070*/ 	.word	index@(_Z13relu_backpropPfS_ii)
        /*0074*/ 	.word	0x00000008


	//----- nvinfo : EIATTR_FRAME_SIZE
	.align		4
.L_19:
        /*0078*/ 	.byte	0x04, 0x11
        /*007a*/ 	.short	(.L_21 - .L_20)
	.align		4
.L_20:
        /*007c*/ 	.word	index@(_Z13relu_backpropPfS_ii)
        /*0080*/ 	.word	0x00000000


	//----- nvinfo : EIATTR_REGCOUNT
	.align		4
.L_21:
        /*0084*/ 	.byte	0x04, 0x2f
        /*0086*/ 	.short	(.L_23 - .L_22)
	.align		4
.L_22:
        /*0088*/ 	.word	index@(_Z7maxpoolPfS_iiiii)
        /*008c*/ 	.word	0x0000000e


	//----- nvinfo : EIATTR_FRAME_SIZE
	.align		4
.L_23:
        /*0090*/ 	.byte	0x04, 0x11
        /*0092*/ 	.short	(.L_25 - .L_24)
	.align		4
.L_24:
        /*0094*/ 	.word	index@(_Z7maxpoolPfS_iiiii)
        /*0098*/ 	.word	0x00000000


	//----- nvinfo : EIATTR_REGCOUNT
	.align		4
.L_25:
        /*009c*/ 	.byte	0x04, 0x2f
        /*009e*/ 	.short	(.L_27 - .L_26)
	.align		4
.L_26:
        /*00a0*/ 	.word	index@(_Z16maxpool_backpropPfS_iiiii)
        /*00a4*/ 	.word	0x0000000e


	//----- nvinfo : EIATTR_FRAME_SIZE
	.align		4
.L_27:
        /*00a8*/ 	.byte	0x04, 0x11
        /*00aa*/ 	.short	(.L_29 - .L_28)
	.align		4
.L_28:
        /*00ac*/ 	.word	index@(_Z16maxpool_backpropPfS_iiiii)
        /*00b0*/ 	.word	0x00000000


	//----- nvinfo : EIATTR_REGCOUNT
	.align		4
.L_29:
        /*00b4*/ 	.byte	0x04, 0x2f
        /*00b6*/ 	.short	(.L_31 - .L_30)
	.align		4
.L_30:
        /*00b8*/ 	.word	index@(_Z13soft_backpropPfPiif)
        /*00bc*/ 	.word	0x00000011


	//----- nvinfo : EIATTR_FRAME_SIZE
	.align		4
.L_31:
        /*00c0*/ 	.byte	0x04, 0x11
        /*00c2*/ 	.short	(.L_33 - .L_32)
	.align		4
.L_32:
        /*00c4*/ 	.word	index@($__internal_1_$__cuda_sm3x_div_rn_noftz_f32_slowpath)
        /*00c8*/ 	.word	0x00000000


	//----- nvinfo : EIATTR_FRAME_SIZE
	.align		4
.L_33:
        /*00cc*/ 	.byte	0x04, 0x11
        /*00ce*/ 	.short	(.L_35 - .L_34)
	.align		4
.L_34:
        /*00d0*/ 	.word	index@(_Z13soft_backpropPfPiif)
        /*00d4*/ 	.word	0x00000000


	//----- nvinfo : EIATTR_REGCOUNT
	.align		4
.L_35:
        /*00d8*/ 	.byte	0x04, 0x2f
        /*00da*/ 	.short	(.L_37 - .L_36)
	.align		4
.L_36:
        /*00dc*/ 	.word	index@(_Z8get_lossPfPiS0_iS_i)
        /*00e0*/ 	.word	0x0000000f


	//----- nvinfo : EIATTR_FRAME_SIZE
	.align		4
.L_37:
        /*00e4*/ 	.byte	0x04, 0x11
        /*00e6*/ 	.short	(.L_39 - .L_38)
	.align		4
.L_38:
        /*00e8*/ 	.word	index@($__internal_0_$__cuda_sm3x_div_rn_noftz_f32_slowpath)
        /*00ec*/ 	.word	0x00000000


	//----- nvinfo : EIATTR_FRAME_SIZE
	.align		4
.L_39:
        /*00f0*/ 	.byte	0x04, 0x11
        /*00f2*/ 	.short	(.L_41 - .L_40)
	.align		4
.L_40:
        /*00f4*/ 	.word	index@(_Z8get_lossPfPiS0_iS_i)
        /*00f8*/ 	.word	0x00000000


	//----- nvinfo : EIATTR_MIN_STACK_SIZE
	.align		4
.L_41:
        /*00fc*/ 	.byte	0x04, 0x12
        /*00fe*/ 	.short	(.L_43 - .L_42)
	.align		4
.L_42:
        /*0100*/ 	.word	index@(_Z8get_lossPfPiS0_iS_i)
        /*0104*/ 	.word	0x00000000


	//----- nvinfo : EIATTR_MIN_STACK_SIZE
	.align		4
.L_43:
        /*0108*/ 	.byte	0x04, 0x12
        /*010a*/ 	.short	(.L_45 - .L_44)
	.align		4
.L_44:
        /*010c*/ 	.word	index@(_Z13soft_backpropPfPiif)
        /*0110*/ 	.word	0x00000000


	//----- nvinfo : EIATTR_MIN_STACK_SIZE
	.align		4
.L_45:
        /*0114*/ 	.byte	0x04, 0x12
        /*0116*/ 	.short	(.L_47 - .L_46)
	.align		4
.L_46:
        /*0118*/ 	.word	index@(_Z16maxpool_backpropPfS_iiiii)
        /*011c*/ 	.word	0x00000000


	//----- nvinfo : EIATTR_MIN_STACK_SIZE
	.align		4
.L_47:
        /*0120*/ 	.byte	0x04, 0x12
        /*0122*/ 	.short	(.L_49 - .L_48)
	.align		4
.L_48:
        /*0124*/ 	.word	index@(_Z7maxpoolPfS_iiiii)
        /*0128*/ 	.word	0x00000000


	//----- nvinfo : EIATTR_MIN_STACK_SIZE
	.align		4
.L_49:
        /*012c*/ 	.byte	0x04, 0x12
        /*012e*/ 	.short	(.L_51 - .L_50)
	.align		4
.L_50:
        /*0130*/ 	.word	index@(_Z13relu_backpropPfS_ii)
        /*0134*/ 	.word	0x00000000


	//----- nvinfo : EIATTR_MIN_STACK_SIZE
	.align		4
.L_51:
        /*0138*/ 	.byte	0x04, 0x12
        /*013a*/ 	.short	(.L_53 - .L_52)
	.align		4
.L_52:
        /*013c*/ 	.word	index@(_Z4reluPfS_ii)
        /*0140*/ 	.word	0x00000000


	//----- nvinfo : EIATTR_MIN_STACK_SIZE
	.align		4
.L_53:
        /*0144*/ 	.byte	0x04, 0x12
        /*0146*/ 	.short	(.L_55 - .L_54)
	.align		4
.L_54:
        /*0148*/ 	.word	index@(_Z19conv_layer_backpropPfS_S_S_S_S_iiiiif)
        /*014c*/ 	.word	0x00000000


	//----- nvinfo : EIATTR_MIN_STACK_SIZE
	.align		4
.L_55:
        /*0150*/ 	.byte	0x04, 0x12
        /*0152*/ 	.short	(.L_57 - .L_56)
	.align		4
.L_56:
        /*0154*/ 	.word	index@(_Z20conv_weight_backpropPfS_S_S_S_S_iiiiif)
        /*0158*/ 	.word	0x00000000


	//----- nvinfo : EIATTR_MIN_STACK_SIZE
	.align		4
.L_57:
        /*015c*/ 	.byte	0x04, 0x12
        /*015e*/ 	.short	(.L_59 - .L_58)
	.align		4
.L_58:
        /*0160*/ 	.word	index@(_Z4convPfS_S_S_iiiii)
        /*0164*/ 	.word	0x00000000
.L_59:


//--------------------- .nv.compat                --------------------------
	.section	.nv.compat,"",@"SHT_CUDA_COMPAT_INFO"
	.align	4
        /*0000*/ 	.byte	0x02, 0x09, 0x00, 0x00, 0x02, 0x02, 0x01, 0x00, 0x02, 0x05, 0x05, 0x00, 0x03, 0x07, 0x01, 0x01
        /*0010*/ 	.byte	0x02, 0x03, 0x00, 0x00, 0x02, 0x06, 0x01, 0x00, 0x04, 0x0b, 0x08, 0x00, 0x01, 0x00, 0x00, 0x00
        /*0020*/ 	.byte	0x00, 0x00, 0x00, 0x00


//--------------------- .nv.info._Z8get_lossPfPiS0_iS_i --------------------------
	.section	.nv.info._Z8get_lossPfPiS0_iS_i,"",@"SHT_CUDA_INFO"
	.sectionflags	@""
	.align	4


	//----- nvinfo : EIATTR_CUDA_API_VERSION
	.align		4
        /*0000*/ 	.byte	0x04, 0x37
        /*0002*/ 	.short	(.L_61 - .L_60)
.L_60:
        /*0004*/ 	.word	0x00000082


	//----- nvinfo : EIATTR_KPARAM_INFO
	.align		4
.L_61:
        /*0008*/ 	.byte	0x04, 0x17
        /*000a*/ 	.short	(.L_63 - .L_62)
.L_62:
        /*000c*/ 	.word	0x00000000
        /*0010*/ 	.short	0x0005
        /*0012*/ 	.short	0x0028
        /*0014*/ 	.byte	0x00, 0xf0, 0x11, 0x00


	//----- nvinfo : EIATTR_KPARAM_INFO
	.align		4
.L_63:
        /*0018*/ 	.byte	0x04, 0x17
        /*001a*/ 	.short	(.L_65 - .L_64)
.L_64:
        /*001c*/ 	.word	0x00000000
        /*0020*/ 	.short	0x0004
        /*0022*/ 	.short	0x0020
        /*0024*/ 	.byte	0x00, 0xf5, 0x21, 0x00


	//----- nvinfo : EIATTR_KPARAM_INFO
	.align		4
.L_65:
        /*0028*/ 	.byte	0x04, 0x17
        /*002a*/ 	.short	(.L_67 - .L_66)
.L_66:
        /*002c*/ 	.word	0x00000000
        /*0030*/ 	.short	0x0003
        /*0032*/ 	.short	0x0018
        /*0034*/ 	.byte	0x00, 0xf0, 0x11, 0x00


	//----- nvinfo : EIATTR_KPARAM_INFO
	.align		4
.L_67:
        /*0038*/ 	.byte	0x04, 0x17
        /*003a*/ 	.short	(.L_69 - .L_68)
.L_68:
        /*003c*/ 	.word	0x00000000
        /*0040*/ 	.short	0x0002
        /*0042*/ 	.short	0x0010
        /*0044*/ 	.byte	0x00, 0xf5, 0x21, 0x00


	//----- nvinfo : EIATTR_KPARAM_INFO
	.align		4
.L_69:
        /*0048*/ 	.byte	0x04, 0x17
        /*004a*/ 	.short	(.L_71 - .L_70)
.L_70:
        /*004c*/ 	.word	0x00000000
        /*0050*/ 	.short	0x0001
        /*0052*/ 	.short	0x0008
        /*0054*/ 	.byte	0x00, 0xf5, 0x21, 0x00


	//----- nvinfo : EIATTR_KPARAM_INFO
	.align		4
.L_71:
        /*0058*/ 	.byte	0x04, 0x17
        /*005a*/ 	.short	(.L_73 - .L_72)
.L_72:
        /*005c*/ 	.word	0x00000000
        /*0060*/ 	.short	0x0000
        /*0062*/ 	.short	0x0000
        /*0064*/ 	.byte	0x00, 0xf5, 0x21, 0x00


	//----- nvinfo : EIATTR_SPARSE_MMA_MASK
	.align		4
.L_73:
        /*0068*/ 	.byte	0x03, 0x50
        /*006a*/ 	.short	0x0000


	//----- nvinfo : EIATTR_MAXREG_COUNT
	.align		4
        /*006c*/ 	.byte	0x03, 0x1b
        /*006e*/ 	.short	0x00ff


	//----- nvinfo : EIATTR_NUM_BARRIERS
	.align		4
        /*0070*/ 	.byte	0x02, 0x4c
        /*0072*/ 	.byte	0x01
	.zero		1


	//----- nvinfo : EIATTR_MERCURY_ISA_VERSION
	.align		4
        /*0074*/ 	.byte	0x03, 0x5f
        /*0076*/ 	.short	0x0101


	//----- nvinfo : EIATTR_VRC_CTA_INIT_COUNT
	.align		4
        /*0078*/ 	.byte	0x02, 0x4a
	.zero		1
	.zero		1


	//----- nvinfo : EIATTR_EXIT_INSTR_OFFSETS
	.align		4
        /*007c*/ 	.byte	0x04, 0x1c
        /*007e*/ 	.short	(.L_75 - .L_74)


	//   ....[0]....
.L_74:
        /*0080*/ 	.word	0x000003a0


	//   ....[1]....
        /*0084*/ 	.word	0x00000870


	//----- nvinfo : EIATTR_CRS_STACK_SIZE
	.align		4
.L_75:
        /*0088*/ 	.byte	0x04, 0x1e
        /*008a*/ 	.short	(.L_77 - .L_76)
.L_76:
        /*008c*/ 	.word	0x00000000


	//----- nvinfo : EIATTR_CBANK_PARAM_SIZE
	.align		4
.L_77:
        /*0090*/ 	.byte	0x03, 0x19
        /*0092*/ 	.short	0x002c


	//----- nvinfo : EIATTR_PARAM_CBANK
	.align		4
        /*0094*/ 	.byte	0x04, 0x0a
        /*0096*/ 	.short	(.L_79 - .L_78)
	.align		4
.L_78:
        /*0098*/ 	.word	index@(.nv.constant0._Z8get_lossPfPiS0_iS_i)
        /*009c*/ 	.short	0x0380
        /*009e*/ 	.short	0x002c


	//----- nvinfo : EIATTR_SW_WAR
	.align		4
.L_79:
        /*00a0*/ 	.byte	0x04, 0x36
        /*00a2*/ 	.short	(.L_81 - .L_80)
.L_80:
        /*00a4*/ 	.word	0x00000008
.L_81:


//--------------------- .nv.info._Z13soft_backpropPfPiif --------------------------
	.section	.nv.info._Z13soft_backpropPfPiif,"",@"SHT_CUDA_INFO"
	.sectionflags	@""
	.align	4


	//----- nvinfo : EIATTR_CUDA_API_VERSION
	.align		4
        /*0000*/ 	.byte	0x04, 0x37
        /*0002*/ 	.short	(.L_83 - .L_82)
.L_82:
        /*0004*/ 	.word	0x00000082


	//----- nvinfo : EIATTR_KPARAM_INFO
	.align		4
.L_83:
        /*0008*/ 	.byte	0x04, 0x17
        /*000a*/ 	.short	(.L_85 - .L_84)
.L_84:
        /*000c*/ 	.word	0x00000000
        /*0010*/ 	.short	0x0003
        /*0012*/ 	.short	0x0014
        /*0014*/ 	.byte	0x00, 0xf0, 0x11, 0x00


	//----- nvinfo : EIATTR_KPARAM_INFO
	.align		4
.L_85:
        /*0018*/ 	.byte	0x04, 0x17
        /*001a*/ 	.short	(.L_87 - .L_86)
.L_86:
        /*001c*/ 	.word	0x00000000
        /*0020*/ 	.short	0x0002
        /*0022*/ 	.short	0x0010
        /*0024*/ 	.byte	0x00, 0xf0, 0x11, 0x00


	//----- nvinfo : EIATTR_KPARAM_INFO
	.align		4
.L_87:
        /*0028*/ 	.byte	0x04, 0x17
        /*002a*/ 	.short	(.L_89 - .L_88)
.L_88:
        /*002c*/ 	.word	0x00000000
        /*0030*/ 	.short	0x0001
        /*0032*/ 	.short	0x0008
        /*0034*/ 	.byte	0x00, 0xf5, 0x21, 0x00


	//----- nvinfo : EIATTR_KPARAM_INFO
	.align		4
.L_89:
        /*0038*/ 	.byte	0x04, 0x17
        /*003a*/ 	.short	(.L_91 - .L_90)
.L_90:
        /*003c*/ 	.word	0x00000000
        /*0040*/ 	.short	0x0000
        /*0042*/ 	.short	0x0000
        /*0044*/ 	.byte	0x00, 0xf5, 0x21, 0x00


	//----- nvinfo : EIATTR_SPARSE_MMA_MASK
	.align		4
.L_91:
        /*0048*/ 	.byte	0x03, 0x50
        /*004a*/ 	.short	0x0000


	//----- nvinfo : EIATTR_MAXREG_COUNT
	.align		4
        /*004c*/ 	.byte	0x03, 0x1b
        /*004e*/ 	.short	0x00ff


	//----- nvinfo : EIATTR_NUM_BARRIERS
	.align		4
        /*0050*/ 	.byte	0x02, 0x4c
        /*0052*/ 	.byte	0x01
	.zero		1


	//----- nvinfo : EIATTR_MERCURY_ISA_VERSION
	.align		4
        /*0054*/ 	.byte	0x03, 0x5f
        /*0056*/ 	.short	0x0101


	//----- nvinfo : EIATTR_VRC_CTA_INIT_COUNT
	.align		4
        /*0058*/ 	.byte	0x02, 0x4a
	.zero		1
	.zero		1


	//----- nvinfo : EIATTR_EXIT_INSTR_OFFSETS
	.align		4
        /*005c*/ 	.byte	0x04, 0x1c
        /*005e*/ 	.short	(.L_93 - .L_92)


	//   ....[0]....
.L_92:
        /*0060*/ 	.word	0x000006d0


	//----- nvinfo : EIATTR_CRS_STACK_SIZE
	.align		4
.L_93:
        /*0064*/ 	.byte	0x04, 0x1e
        /*0066*/ 	.short	(.L_95 - .L_94)
.L_94:
        /*0068*/ 	.word	0x00000000


	//----- nvinfo : EIATTR_CBANK_PARAM_SIZE
	.align		4
.L_95:
        /*006c*/ 	.byte	0x03, 0x19
        /*006e*/ 	.short	0x0018


	//----- nvinfo : EIATTR_PARAM_CBANK
	.align		4
        /*0070*/ 	.byte	0x04, 0x0a
        /*0072*/ 	.short	(.L_97 - .L_96)
	.align		4
.L_96:
        /*0074*/ 	.word	index@(.nv.constant0._Z13soft_backpropPfPiif)
        /*0078*/ 	.short	0x0380
        /*007a*/ 	.short	0x0018


	//----- nvinfo : EIATTR_SW_WAR
	.align		4
.L_97:
        /*007c*/ 	.byte	0x04, 0x36
        /*007e*/ 	.short	(.L_99 - .L_98)
.L_98:
        /*0080*/ 	.word	0x00000008
.L_99:


//--------------------- .nv.info._Z16maxpool_backpropPfS_iiiii --------------------------
	.section	.nv.info._Z16maxpool_backpropPfS_iiiii,"",@"SHT_CUDA_INFO"
	.sectionflags	@""
	.align	4


	//----- nvinfo : EIATTR_CUDA_API_VERSION
	.align		4
        /*0000*/ 	.byte	0x04, 0x37
        /*0002*/ 	.short	(.L_101 - .L_100)
.L_100:
        /*0004*/ 	.word	0x00000082


	//----- nvinfo : EIATTR_KPARAM_INFO
	.align		4
.L_101:
        /*0008*/ 	.byte	0x04, 0x17
        /*000a*/ 	.short	(.L_103 - .L_102)
.L_102:
        /*000c*/ 	.word	0x00000000
        /*0010*/ 	.short	0x0006
        /*0012*/ 	.short	0x0020
        /*0014*/ 	.byte	0x00, 0xf0, 0x11, 0x00


	//----- nvinfo : EIATTR_KPARAM_INFO
	.align		4
.L_103:
        /*0018*/ 	.byte	0x04, 0x17
        /*001a*/ 	.short	(.L_105 - .L_104)
.L_104:
        /*001c*/ 	.word	0x00000000
        /*0020*/ 	.short	0x0005
        /*0022*/ 	.short	0x001c
        /*0024*/ 	.byte	0x00, 0xf0, 0x11, 0x00


	//----- nvinfo : EIATTR_KPARAM_INFO
	.align		4
.L_105:
        /*0028*/ 	.byte	0x04, 0x17
        /*002a*/ 	.short	(.L_107 - .L_106)
.L_106:
        /*002c*/ 	.word	0x00000000
        /*0030*/ 	.short	0x0004
        /*0032*/ 	.short	0x0018
        /*0034*/ 	.byte	0x00, 0xf0, 0x11, 0x00


	//----- nvinfo : EIATTR_KPARAM_INFO
	.align		4
.L_107:
        /*0038*/ 	.byte	0x04, 0x17
        /*003a*/ 	.short	(.L_109 - .L_108)
.L_108:
        /*003c*/ 	.word	0x00000000
        /*0040*/ 	.short	0x0003
        /*0042*/ 	.short	0x0014
        /*0044*/ 	.byte	0x00, 0xf0, 0x11, 0x00


	//----- nvinfo : EIATTR_KPARAM_INFO
	.align		4
.L_109:
        /*0048*/ 	.byte	0x04, 0x17
        /*004a*/ 	.short	(.L_111 - .L_110)
.L_110:
        /*004c*/ 	.word	0x00000000
        /*0050*/ 	.short	0x0002
        /*0052*/ 	.short	0x0010
        /*0054*/ 	.byte	0x00, 0xf0, 0x11, 0x00


	//----- nvinfo : EIATTR_KPARAM_INFO
	.align		4
.L_111:
        /*0058*/ 	.byte	0x04, 0x17
        /*005a*/ 	.short	(.L_113 - .L_112)
.L_112:
        /*005c*/ 	.word	0x00000000
        /*0060*/ 	.short	0x0001
        /*0062*/ 	.short	0x0008
        /*0064*/ 	.byte	0x00, 0xf5, 0x21, 0x00


	//----- nvinfo : EIATTR_KPARAM_INFO
	.align		4
.L_113:
        /*0068*/ 	.byte	0x04, 0x17
        /*006a*/ 	.short	(.L_115 - .L_114)
.L_114:
        /*006c*/ 	.word	0x00000000
        /*0070*/ 	.short	0x0000
        /*0072*/ 	.short	0x0000
        /*0074*/ 	.byte	0x00, 0xf5, 0x21, 0x00


	//----- nvinfo : EIATTR_SPARSE_MMA_MASK
	.align		4
.L_115:
        /*0078*/ 	.byte	0x03, 0x50
        /*007a*/ 	.short	0x0000


	//----- nvinfo : EIATTR_MAXREG_COUNT
	.align		4
        /*007c*/ 	.byte	0x03, 0x1b
        /*007e*/ 	.short	0x00ff


	//----- nvinfo : EIATTR_NUM_BARRIERS
	.align		4
        /*0080*/ 	.byte	0x02, 0x4c
        /*0082*/ 	.byte	0x01
	.zero		1


	//----- nvinfo : EIATTR_MERCURY_ISA_VERSION
	.align		4
        /*0084*/ 	.byte	0x03, 0x5f
        /*0086*/ 	.short	0x0101


	//----- nvinfo : EIATTR_INT_WARP_WIDE_INSTR_OFFSETS
	.align		4
        /*0088*/ 	.byte	0x04, 0x31
        /*008a*/ 	.short	(.L_117 - .L_116)


	//   ....[0]....
.L_116:
        /*008c*/ 	.word	0x000003d0


	//   ....[1]....
        /*0090*/ 	.word	0x000003e0


	//   ....[2]....
        /*0094*/ 	.word	0x00000490


	//   ....[3]....
        /*0098*/ 	.word	0x000004a0


	//----- nvinfo : EIATTR_VRC_CTA_INIT_COUNT
	.align		4
.L_117:
        /*009c*/ 	.byte	0x02, 0x4a
	.zero		1
	.zero		1


	//----- nvinfo : EIATTR_EXIT_INSTR_OFFSETS
	.align		4
        /*00a0*/ 	.byte	0x04, 0x1c
        /*00a2*/ 	.short	(.L_119 - .L_118)


	//   ....[0]....
.L_118:
        /*00a4*/ 	.word	0x00000620


	//----- nvinfo : EIATTR_CRS_STACK_SIZE
	.align		4
.L_119:
        /*00a8*/ 	.byte	0x04, 0x1e
        /*00aa*/ 	.short	(.L_121 - .L_120)
.L_120:
        /*00ac*/ 	.word	0x00000000


	//----- nvinfo : EIATTR_CBANK_PARAM_SIZE
	.align		4
.L_121:
        /*00b0*/ 	.byte	0x03, 0x19
        /*00b2*/ 	.short	0x0024


	//----- nvinfo : EIATTR_PARAM_CBANK
	.align		4
        /*00b4*/ 	.byte	0x04, 0x0a
        /*00b6*/ 	.short	(.L_123 - .L_122)
	.align		4
.L_122:
        /*00b8*/ 	.word	index@(.nv.constant0._Z16maxpool_backpropPfS_iiiii)
        /*00bc*/ 	.short	0x0380
        /*00be*/ 	.short	0x0024


	//----- nvinfo : EIATTR_SW_WAR
	.align		4
.L_123:
        /*00c0*/ 	.byte	0x04, 0x36
        /*00c2*/ 	.short	(.L_125 - .L_124)
.L_124:
        /*00c4*/ 	.word	0x00000008
.L_125:


//--------------------- .nv.info._Z7maxpoolPfS_iiiii --------------------------
	.section	.nv.info._Z7maxpoolPfS_iiiii,"",@"SHT_CUDA_INFO"
	.sectionflags	@""
	.align	4


	//----- nvinfo : EIATTR_CUDA_API_VERSION
	.align		4
        /*0000*/ 	.byte	0x04, 0x37
        /*0002*/ 	.short	(.L_127 - .L_126)
.L_126:
        /*0004*/ 	.word	0x00000082


	//----- nvinfo : EIATTR_KPARAM_INFO
	.align		4
.L_127:
        /*0008*/ 	.byte	0x04, 0x17
        /*000a*/ 	.short	(.L_129 - .L_128)
.L_128:
        /*000c*/ 	.word	0x00000000
        /*0010*/ 	.short	0x0006
        /*0012*/ 	.short	0x0020
        /*0014*/ 	.byte	0x00, 0xf0, 0x11, 0x00


	//----- nvinfo : EIATTR_KPARAM_INFO
	.align		4
.L_129:
        /*0018*/ 	.byte	0x04, 0x17
        /*001a*/ 	.short	(.L_131 - .L_130)
.L_130:
        /*001c*/ 	.word	0x00000000
        /*0020*/ 	.short	0x0005
        /*0022*/ 	.short	0x001c
        /*0024*/ 	.byte	0x00, 0xf0, 0x11, 0x00


	//----- nvinfo : EIATTR_KPARAM_INFO
	.align		4
.L_131:
        /*0028*/ 	.byte	0x04, 0x17
        /*002a*/ 	.short	(.L_133 - .L_132)
.L_132:
        /*002c*/ 	.word	0x00000000
        /*0030*/ 	.short	0x0004
        /*0032*/ 	.short	0x0018
        /*0034*/ 	.byte	0x00, 0xf0, 0x11, 0x00


	//----- nvinfo : EIATTR_KPARAM_INFO
	.align		4
.L_133:
        /*0038*/ 	.byte	0x04, 0x17
        /*003a*/ 	.short	(.L_135 - .L_134)
.L_134:
        /*003c*/ 	.word	0x00000000
        /*0040*/ 	.short	0x0003
        /*0042*/ 	.short	0x0014
        /*0044*/ 	.byte	0x00, 0xf0, 0x11, 0x00


	//----- nvinfo : EIATTR_KPARAM_INFO
	.align		4
.L_135:
        /*0048*/ 	.byte	0x04, 0x17
        /*004a*/ 	.short	(.L_137 - .L_136)
.L_136:
        /*004c*/ 	.word	0x00000000
        /*0050*/ 	.short	0x0002
        /*0052*/ 	.short	0x0010
        /*0054*/ 	.byte	0x00, 0xf0, 0x11, 0x00


	//----- nvinfo : EIATTR_KPARAM_INFO
	.align		4
.L_137:
        /*0058*/ 	.byte	0x04, 0x17
        /*005a*/ 	.short	(.L_139 - .L_138)
.L_138:
        /*005c*/ 	.word	0x00000000
        /*0060*/ 	.short	0x0001
        /*0062*/ 	.short	0x0008
        /*0064*/ 	.byte	0x00, 0xf5, 0x21, 0x00


	//----- nvinfo : EIATTR_KPARAM_INFO
	.align		4
.L_139:
        /*0068*/ 	.byte	0x04, 0x17
        /*006a*/ 	.short	(.L_141 - .L_140)
.L_140:
        /*006c*/ 	.word	0x00000000
        /*0070*/ 	.short	0x0000
        /*0072*/ 	.short	0x0000
        /*0074*/ 	.byte	0x00, 0xf5, 0x21, 0x00


	//----- nvinfo : EIATTR_SPARSE_MMA_MASK
	.align		4
.L_141:
        /*0078*/ 	.byte	0x03, 0x50
        /*007a*/ 	.short	0x0000


	//----- nvinfo : EIATTR_MAXREG_COUNT
	.align		4
        /*007c*/ 	.byte	0x03, 0x1b
        /*007e*/ 	.short	0x00ff


	//----- nvinfo : EIATTR_NUM_BARRIERS
	.align		4
        /*0080*/ 	.byte	0x02, 0x4c
        /*0082*/ 	.byte	0x01
	.zero		1


	//----- nvinfo : EIATTR_MERCURY_ISA_VERSION
	.align		4
        /*0084*/ 	.byte	0x03, 0x5f
        /*0086*/ 	.short	0x0101


	//----- nvinfo : EIATTR_INT_WARP_WIDE_INSTR_OFFSETS
	.align		4
        /*0088*/ 	.byte	0x04, 0x31
        /*008a*/ 	.short	(.L_143 - .L_142)


	//   ....[0]....
.L_142:
        /*008c*/ 	.word	0x000003d0


	//   ....[1]....
        /*0090*/ 	.word	0x000003e0


	//   ....[2]....
        /*0094*/ 	.word	0x00000490


	//   ....[3]....
        /*0098*/ 	.word	0x000004a0


	//----- nvinfo : EIATTR_VRC_CTA_INIT_COUNT
	.align		4
.L_143:
        /*009c*/ 	.byte	0x02, 0x4a
	.zero		1
	.zero		1


	//----- nvinfo : EIATTR_EXIT_INSTR_OFFSETS
	.align		4
        /*00a0*/ 	.byte	0x04, 0x1c
        /*00a2*/ 	.short	(.L_145 - .L_144)


	//   ....[0]....
.L_144:
        /*00a4*/ 	.word	0x00000550


	//   ....[1]....
        /*00a8*/ 	.word	0x000005d0


	//----- nvinfo : EIATTR_CRS_STACK_SIZE
	.align		4
.L_145:
        /*00ac*/ 	.byte	0x04, 0x1e
        /*00ae*/ 	.short	(.L_147 - .L_146)
.L_146:
        /*00b0*/ 	.word	0x00000000


	//----- nvinfo : EIATTR_CBANK_PARAM_SIZE
	.align		4
.L_147:
        /*00b4*/ 	.byte	0x03, 0x19
        /*00b6*/ 	.short	0x0024


	//----- nvinfo : EIATTR_PARAM_CBANK
	.align		4
        /*00b8*/ 	.byte	0x04, 0x0a
        /*00ba*/ 	.short	(.L_149 - .L_148)
	.align		4
.L_148:
        /*00bc*/ 	.word	index@(.nv.constant0._Z7maxpoolPfS_iiiii)
        /*00c0*/ 	.short	0x0380
        /*00c2*/ 	.short	0x0024


	//----- nvinfo : EIATTR_SW_WAR
	.align		4
.L_149:
        /*00c4*/ 	.byte	0x04, 0x36
        /*00c6*/ 	.short	(.L_151 - .L_150)
.L_150:
        /*00c8*/ 	.word	0x00000008
.L_151:


//--------------------- .nv.info._Z13relu_backpropPfS_ii --------------------------
	.section	.nv.info._Z13relu_backpropPfS_ii,"",@"SHT_CUDA_INFO"
	.sectionflags	@""
	.align	4


	//----- nvinfo : EIATTR_CUDA_API_VERSION
	.align		4
        /*0000*/ 	.byte	0x04, 0x37
        /*0002*/ 	.short	(.L_153 - .L_152)
.L_152:
        /*0004*/ 	.word	0x00000082


	//----- nvinfo : EIATTR_KPARAM_INFO
	.align		4
.L_153:
        /*0008*/ 	.byte	0x04, 0x17
        /*000a*/ 	.short	(.L_155 - .L_154)
.L_154:
        /*000c*/ 	.word	0x00000000
        /*0010*/ 	.short	0x0003
        /*0012*/ 	.short	0x0014
        /*0014*/ 	.byte	0x00, 0xf0, 0x11, 0x00


	//----- nvinfo : EIATTR_KPARAM_INFO
	.align		4
.L_155:
        /*0018*/ 	.byte	0x04, 0x17
        /*001a*/ 	.short	(.L_157 - .L_156)
.L_156:
        /*001c*/ 	.word	0x00000000
        /*0020*/ 	.short	0x0002
        /*0022*/ 	.short	0x0010
        /*0024*/ 	.byte	0x00, 0xf0, 0x11, 0x00


	//----- nvinfo : EIATTR_KPARAM_INFO
	.align		4
.L_157:
        /*0028*/ 	.byte	0x04, 0x17
        /*002a*/ 	.short	(.L_159 - .L_158)
.L_158:
        /*002c*/ 	.word	0x00000000
        /*0030*/ 	.short	0x0001
        /*0032*/ 	.short	0x0008
        /*0034*/ 	.byte	0x00, 0xf5, 0x21, 0x00


	//----- nvinfo : EIATTR_KPARAM_INFO
	.align		4
.L_159:
        /*0038*/ 	.byte	0x04, 0x17
        /*003a*/ 	.short	(.L_161 - .L_160)
.L_160:
        /*003c*/ 	.word	0x00000000
        /*0040*/ 	.short	0x0000
        /*0042*/ 	.short	0x0000
        /*0044*/ 	.byte	0x00, 0xf5, 0x21, 0x00


	//----- nvinfo : EIATTR_SPARSE_MMA_MASK
	.align		4
.L_161:
        /*0048*/ 	.byte	0x03, 0x50
        /*004a*/ 	.short	0x0000


	//----- nvinfo : EIATTR_MAXREG_COUNT
	.align		4
        /*004c*/ 	.byte	0x03, 0x1b
        /*004e*/ 	.short	0x00ff


	//----- nvinfo : EIATTR_MERCURY_ISA_VERSION
	.align		4
        /*0050*/ 	.byte	0x03, 0x5f
        /*0052*/ 	.short	0x0101


	//----- nvinfo : EIATTR_VRC_CTA_INIT_COUNT
	.align		4
        /*0054*/ 	.byte	0x02, 0x4a
	.zero		1
	.zero		1


	//----- nvinfo : EIATTR_EXIT_INSTR_OFFSETS
	.align		4
        /*0058*/ 	.byte	0x04, 0x1c
        /*005a*/ 	.short	(.L_163 - .L_162)


	//   ....[0]....
.L_162:
        /*005c*/ 	.word	0x000001d0


	//----- nvinfo : EIATTR_CBANK_PARAM_SIZE
	.align		4
.L_163:
        /*0060*/ 	.byte	0x03, 0x19
        /*0062*/ 	.short	0x0018


	//----- nvinfo : EIATTR_PARAM_CBANK
	.align		4
        /*0064*/ 	.byte	0x04, 0x0a
        /*0066*/ 	.short	(.L_165 - .L_164)
	.align		4
.L_164:
        /*0068*/ 	.word	index@(.nv.constant0._Z13relu_backpropPfS_ii)
        /*006c*/ 	.short	0x0380
        /*006e*/ 	.short	0x0018


	//----- nvinfo : EIATTR_SW_WAR
	.align		4
.L_165:
        /*0070*/ 	.byte	0x04, 0x36
        /*0072*/ 	.short	(.L_167 - .L_166)
.L_166:
        /*0074*/ 	.word	0x00000008
.L_167:


//--------------------- .nv.info._Z4reluPfS_ii    --------------------------
	.section	.nv.info._Z4reluPfS_ii,"",@"SHT_CUDA_INFO"
	.sectionflags	@""
	.align	4


	//----- nvinfo : EIATTR_CUDA_API_VERSION
	.align		4
        /*0000*/ 	.byte	0x04, 0x37
        /*0002*/ 	.short	(.L_169 - .L_168)
.L_168:
        /*0004*/ 	.word	0x00000082


	//----- nvinfo : EIATTR_KPARAM_INFO
	.align		4
.L_169:
        /*0008*/ 	.byte	0x04, 0x17
        /*000a*/ 	.short	(.L_171 - .L_170)
.L_170:
        /*000c*/ 	.word	0x00000000
        /*0010*/ 	.short	0x0003
        /*0012*/ 	.short	0x0014
        /*0014*/ 	.byte	0x00, 0xf0, 0x11, 0x00


	//----- nvinfo : EIATTR_KPARAM_INFO
	.align		4
.L_171:
        /*0018*/ 	.byte	0x04, 0x17
        /*001a*/ 	.short	(.L_173 - .L_172)
.L_172:
        /*001c*/ 	.word	0x00000000
        /*0020*/ 	.short	0x0002
        /*0022*/ 	.short	0x0010
        /*0024*/ 	.byte	0x00, 0xf0, 0x11, 0x00


	//----- nvinfo : EIATTR_KPARAM_INFO
	.align		4
.L_173:
        /*0028*/ 	.byte	0x04, 0x17
        /*002a*/ 	.short	(.L_175 - .L_174)
.L_174:
        /*002c*/ 	.word	0x00000000
        /*0030*/ 	.short	0x0001
        /*0032*/ 	.short	0x0008
        /*0034*/ 	.byte	0x00, 0xf5, 0x21, 0x00


	//----- nvinfo : EIATTR_KPARAM_INFO
	.align		4
.L_175:
        /*0038*/ 	.byte	0x04, 0x17
        /*003a*/ 	.short	(.L_177 - .L_176)
.L_176:
        /*003c*/ 	.word	0x00000000
        /*0040*/ 	.short	0x0000
        /*0042*/ 	.short	0x0000
        /*0044*/ 	.byte	0x00, 0xf5, 0x21, 0x00


	//----- nvinfo : EIATTR_SPARSE_MMA_MASK
	.align		4
.L_177:
        /*0048*/ 	.byte	0x03, 0x50
        /*004a*/ 	.short	0x0000


	//----- nvinfo : EIATTR_MAXREG_COUNT
	.align		4
        /*004c*/ 	.byte	0x03, 0x1b
        /*004e*/ 	.short	0x00ff


	//----- nvinfo : EIATTR_MERCURY_ISA_VERSION
	.align		4
        /*0050*/ 	.byte	0x03, 0x5f
        /*0052*/ 	.short	0x0101


	//----- nvinfo : EIATTR_VRC_CTA_INIT_COUNT
	.align		4
        /*0054*/ 	.byte	0x02, 0x4a
	.zero		1
	.zero		1


	//----- nvinfo : EIATTR_EXIT_INSTR_OFFSETS
	.align		4
        /*0058*/ 	.byte	0x04, 0x1c
        /*005a*/ 	.short	(.L_179 - .L_178)


	//   ....[0]....
.L_178:
        /*005c*/ 	.word	0x00000210


	//----- nvinfo : EIATTR_CBANK_PARAM_SIZE
	.align		4
.L_179:
        /*0060*/ 	.byte	0x03, 0x19
        /*0062*/ 	.short	0x0018


	//----- nvinfo : EIATTR_PARAM_CBANK
	.align		4
        /*0064*/ 	.byte	0x04, 0x0a
        /*0066*/ 	.short	(.L_181 - .L_180)
	.align		4
.L_180:
        /*0068*/ 	.word	index@(.nv.constant0._Z4reluPfS_ii)
        /*006c*/ 	.short	0x0380
        /*006e*/ 	.short	0x0018


	//----- nvinfo : EIATTR_SW_WAR
	.align		4
.L_181:
        /*0070*/ 	.byte	0x04, 0x36
        /*0072*/ 	.short	(.L_183 - .L_182)
.L_182:
        /*0074*/ 	.word	0x00000008
.L_183:


//--------------------- .nv.info._Z19conv_layer_backpropPfS_S_S_S_S_iiiiif --------------------------
	.section	.nv.info._Z19conv_layer_backpropPfS_S_S_S_S_iiiiif,"",@"SHT_CUDA_INFO"
	.sectionflags	@""
	.align	4


	//----- nvinfo : EIATTR_CUDA_API_VERSION
	.align		4
        /*0000*/ 	.byte	0x04, 0x37
        /*0002*/ 	.short	(.L_185 - .L_184)
.L_184:
        /*0004*/ 	.word	0x00000082


	//----- nvinfo : EIATTR_KPARAM_INFO
	.align		4
.L_185:
        /*0008*/ 	.byte	0x04, 0x17
        /*000a*/ 	.short	(.L_187 - .L_186)
.L_186:
        /*000c*/ 	.word	0x00000000
        /*0010*/ 	.short	0x000b
        /*0012*/ 	.short	0x0044
        /*0014*/ 	.byte	0x00, 0xf0, 0x11, 0x00


	//----- nvinfo : EIATTR_KPARAM_INFO
	.align		4
.L_187:
        /*0018*/ 	.byte	0x04, 0x17
        /*001a*/ 	.short	(.L_189 - .L_188)
.L_188:
        /*001c*/ 	.word	0x00000000
        /*0020*/ 	.short	0x000a
        /*0022*/ 	.short	0x0040
        /*0024*/ 	.byte	0x00, 0xf0, 0x11, 0x00


	//----- nvinfo : EIATTR_KPARAM_INFO
	.align		4
.L_189:
        /*0028*/ 	.byte	0x04, 0x17
        /*002a*/ 	.short	(.L_191 - .L_190)
.L_190:
        /*002c*/ 	.word	0x00000000
        /*0030*/ 	.short	0x0009
        /*0032*/ 	.short	0x003c
        /*0034*/ 	.byte	0x00, 0xf0, 0x11, 0x00


	//----- nvinfo : EIATTR_KPARAM_INFO
	.align		4
.L_191:
        /*0038*/ 	.byte	0x04, 0x17
        /*003a*/ 	.short	(.L_193 - .L_192)
.L_192:
        /*003c*/ 	.word	0x00000000
        /*0040*/ 	.short	0x0008
        /*0042*/ 	.short	0x0038
        /*0044*/ 	.byte	0x00, 0xf0, 0x11, 0x00


	//----- nvinfo : EIATTR_KPARAM_INFO
	.align		4
.L_193:
        /*0048*/ 	.byte	0x04, 0x17
        /*004a*/ 	.short	(.L_195 - .L_194)
.L_194:
        /*004c*/ 	.word	0x00000000
        /*0050*/ 	.short	0x0007
        /*0052*/ 	.short	0x0034
        /*0054*/ 	.byte	0x00, 0xf0, 0x11, 0x00


	//----- nvinfo : EIATTR_KPARAM_INFO
	.align		4
.L_195:
        /*0058*/ 	.byte	0x04, 0x17
        /*005a*/ 	.short	(.L_197 - .L_196)
.L_196:
        /*005c*/ 	.word	0x00000000
        /*0060*/ 	.short	0x0006
        /*0062*/ 	.short	0x0030
        /*0064*/ 	.byte	0x00, 0xf0, 0x11, 0x00


	//----- nvinfo : EIATTR_KPARAM_INFO
	.align		4
.L_197:
        /*0068*/ 	.byte	0x04, 0x17
        /*006a*/ 	.short	(.L_199 - .L_198)
.L_198:
        /*006c*/ 	.word	0x00000000
        /*0070*/ 	.short	0x0005
        /*0072*/ 	.short	0x0028
        /*0074*/ 	.byte	0x00, 0xf5, 0x21, 0x00


	//----- nvinfo : EIATTR_KPARAM_INFO
	.align		4
.L_199:
        /*0078*/ 	.byte	0x04, 0x17
        /*007a*/ 	.short	(.L_201 - .L_200)
.L_200:
        /*007c*/ 	.word	0x00000000
        /*0080*/ 	.short	0x0004
        /*0082*/ 	.short	0x0020
        /*0084*/ 	.byte	0x00, 0xf5, 0x21, 0x00


	//----- nvinfo : EIATTR_KPARAM_INFO
	.align		4
.L_201:
        /*0088*/ 	.byte	0x04, 0x17
        /*008a*/ 	.short	(.L_203 - .L_202)
.L_202:
        /*008c*/ 	.word	0x00000000
        /*0090*/ 	.short	0x0003
        /*0092*/ 	.short	0x0018
        /*0094*/ 	.byte	0x00, 0xf5, 0x21, 0x00


	//----- nvinfo : EIATTR_KPARAM_INFO
	.align		4
.L_203:
        /*0098*/ 	.byte	0x04, 0x17
        /*009a*/ 	.short	(.L_205 - .L_204)
.L_204:
        /*009c*/ 	.word	0x00000000
        /*00a0*/ 	.short	0x0002
        /*00a2*/ 	.short	0x0010
        /*00a4*/ 	.byte	0x00, 0xf5, 0x21, 0x00


	//----- nvinfo : EIATTR_KPARAM_INFO
	.align		4
.L_205:
        /*00a8*/ 	.byte	0x04, 0x17
        /*00aa*/ 	.short	(.L_207 - .L_206)
.L_206:
        /*00ac*/ 	.word	0x00000000
        /*00b0*/ 	.short	0x0001
        /*00b2*/ 	.short	0x0008
        /*00b4*/ 	.byte	0x00, 0xf5, 0x21, 0x00


	//----- nvinfo : EIATTR_KPARAM_INFO
	.align		4
.L_207:
        /*00b8*/ 	.byte	0x04, 0x17
        /*00ba*/ 	.short	(.L_209 - .L_208)
.L_208:
        /*00bc*/ 	.word	0x00000000
        /*00c0*/ 	.short	0x0000
        /*00c2*/ 	.short	0x0000
        /*00c4*/ 	.byte	0x00, 0xf5, 0x21, 0x00


	//----- nvinfo : EIATTR_SPARSE_MMA_MASK
	.align		4
.L_209:
        /*00c8*/ 	.byte	0x03, 0x50
        /*00ca*/ 	.short	0x0000


	//----- nvinfo : EIATTR_MAXREG_COUNT
	.align		4
        /*00cc*/ 	.byte	0x03, 0x1b
        /*00ce*/ 	.short	0x00ff


	//----- nvinfo : EIATTR_MERCURY_ISA_VERSION
	.align		4
        /*00d0*/ 	.byte	0x03, 0x5f
        /*00d2*/ 	.short	0x0101


	//----- nvinfo : EIATTR_VRC_CTA_INIT_COUNT
	.align		4
        /*00d4*/ 	.byte	0x02, 0x4a
	.zero		1
	.zero		1


	//----- nvinfo : EIATTR_EXIT_INSTR_OFFSETS
	.align		4
        /*00d8*/ 	.byte	0x04, 0x1c
        /*00da*/ 	.short	(.L_211 - .L_210)


	//   ....[0]....
.L_210:
        /*00dc*/ 	.word	0x00000440


	//----- nvinfo : EIATTR_CBANK_PARAM_SIZE
	.align		4
.L_211:
        /*00e0*/ 	.byte	0x03, 0x19
        /*00e2*/ 	.short	0x0048


	//----- nvinfo : EIATTR_PARAM_CBANK
	.align		4
        /*00e4*/ 	.byte	0x04, 0x0a
        /*00e6*/ 	.short	(.L_213 - .L_212)
	.align		4
.L_212:
        /*00e8*/ 	.word	index@(.nv.constant0._Z19conv_layer_backpropPfS_S_S_S_S_iiiiif)
        /*00ec*/ 	.short	0x0380
        /*00ee*/ 	.short	0x0048


	//----- nvinfo : EIATTR_SW_WAR
	.align		4
.L_213:
        /*00f0*/ 	.byte	0x04, 0x36
        /*00f2*/ 	.short	(.L_215 - .L_214)
.L_214:
        /*00f4*/ 	.word	0x00000008
.L_215:


//--------------------- .nv.info._Z20conv_weight_backpropPfS_S_S_S_S_iiiiif --------------------------
	.section	.nv.info._Z20conv_weight_backpropPfS_S_S_S_S_iiiiif,"",@"SHT_CUDA_INFO"
	.sectionflags	@""
	.align	4


	//----- nvinfo : EIATTR_CUDA_API_VERSION
	.align		4
        /*0000*/ 	.byte	0x04, 0x37
        /*0002*/ 	.short	(.L_217 - .L_216)
.L_216:
        /*0004*/ 	.word	0x00000082


	//----- nvinfo : EIATTR_KPARAM_INFO
	.align		4
.L_217:
        /*0008*/ 	.byte	0x04, 0x17
        /*000a*/ 	.short	(.L_219 - .L_218)
.L_218:
        /*000c*/ 	.word	0x00000000
        /*0010*/ 	.short	0x000b
        /*0012*/ 	.short	0x0044
        /*0014*/ 	.byte	0x00, 0xf0, 0x11, 0x00


	//----- nvinfo : EIATTR_KPARAM_INFO
	.align		4
.L_219:
        /*0018*/ 	.byte	0x04, 0x17
        /*001a*/ 	.short	(.L_221 - .L_220)
.L_220:
        /*001c*/ 	.word	0x00000000
        /*0020*/ 	.short	0x000a
        /*0022*/ 	.short	0x0040
        /*0024*/ 	.byte	0x00, 0xf0, 0x11, 0x00


	//----- nvinfo : EIATTR_KPARAM_INFO
	.align		4
.L_221:
        /*0028*/ 	.byte	0x04, 0x17
        /*002a*/ 	.short	(.L_223 - .L_222)
.L_222:
        /*002c*/ 	.word	0x00000000
        /*0030*/ 	.short	0x0009
        /*0032*/ 	.short	0x003c
        /*0034*/ 	.byte	0x00, 0xf0, 0x11, 0x00


	//----- nvinfo : EIATTR_KPARAM_INFO
	.align		4
.L_223:
        /*0038*/ 	.byte	0x04, 0x17
        /*003a*/ 	.short	(.L_225 - .L_224)
.L_224:
        /*003c*/ 	.word	0x00000000
        /*0040*/ 	.short	0x0008
        /*0042*/ 	.short	0x0038
        /*0044*/ 	.byte	0x00, 0xf0, 0x11, 0x00


	//----- nvinfo : EIATTR_KPARAM_INFO
	.align		4
.L_225:
        /*0048*/ 	.byte	0x04, 0x17
        /*004a*/ 	.short	(.L_227 - .L_226)
.L_226:
        /*004c*/ 	.word	0x00000000
        /*0050*/ 	.short	0x0007
        /*0052*/ 	.short	0x0034
        /*0054*/ 	.byte	0x00, 0xf0, 0x11, 0x00


	//----- nvinfo : EIATTR_KPARAM_INFO
	.align		4
.L_227:
        /*0058*/ 	.byte	0x04, 0x17
        /*005a*/ 	.short	(.L_229 - .L_228)
.L_228:
        /*005c*/ 	.word	0x00000000
        /*0060*/ 	.short	0x0006
        /*0062*/ 	.short	0x0030
        /*0064*/ 	.byte	0x00, 0xf0, 0x11, 0x00


	//----- nvinfo : EIATTR_KPARAM_INFO
	.align		4
.L_229:
        /*0068*/ 	.byte	0x04, 0x17
        /*006a*/ 	.short	(.L_231 - .L_230)
.L_230:
        /*006c*/ 	.word	0x00000000
        /*0070*/ 	.short	0x0005
        /*0072*/ 	.short	0x0028
        /*0074*/ 	.byte	0x00, 0xf5, 0x21, 0x00


	//----- nvinfo : EIATTR_KPARAM_INFO
	.align		4
.L_231:
        /*0078*/ 	.byte	0x04, 0x17
        /*007a*/ 	.short	(.L_233 - .L_232)
.L_232:
        /*007c*/ 	.word	0x00000000
        /*0080*/ 	.short	0x0004
        /*0082*/ 	.short	0x0020
        /*0084*/ 	.byte	0x00, 0xf5, 0x21, 0x00


	//----- nvinfo : EIATTR_KPARAM_INFO
	.align		4
.L_233:
        /*0088*/ 	.byte	0x04, 0x17
        /*008a*/ 	.short	(.L_235 - .L_234)
.L_234:
        /*008c*/ 	.word	0x00000000
        /*0090*/ 	.short	0x0003
        /*0092*/ 	.short	0x0018
        /*0094*/ 	.byte	0x00, 0xf5, 0x21, 0x00


	//----- nvinfo : EIATTR_KPARAM_INFO
	.align		4
.L_235:
        /*0098*/ 	.byte	0x04, 0x17
        /*009a*/ 	.short	(.L_237 - .L_236)
.L_236:
        /*009c*/ 	.word	0x00000000
        /*00a0*/ 	.short	0x0002
        /*00a2*/ 	.short	0x0010
        /*00a4*/ 	.byte	0x00, 0xf5, 0x21, 0x00


	//----- nvinfo : EIATTR_KPARAM_INFO
	.align		4
.L_237:
        /*00a8*/ 	.byte	0x04, 0x17
        /*00aa*/ 	.short	(.L_239 - .L_238)
.L_238:
        /*00ac*/ 	.word	0x00000000
        /*00b0*/ 	.short	0x0001
        /*00b2*/ 	.short	0x0008
        /*00b4*/ 	.byte	0x00, 0xf5, 0x21, 0x00


	//----- nvinfo : EIATTR_KPARAM_INFO
	.align		4
.L_239:
        /*00b8*/ 	.byte	0x04, 0x17
        /*00ba*/ 	.short	(.L_241 - .L_240)
.L_240:
        /*00bc*/ 	.word	0x00000000
        /*00c0*/ 	.short	0x0000
        /*00c2*/ 	.short	0x0000
        /*00c4*/ 	.byte	0x00, 0xf5, 0x21, 0x00


	//----- nvinfo : EIATTR_SPARSE_MMA_MASK
	.align		4
.L_241:
        /*00c8*/ 	.byte	0x03, 0x50
        /*00ca*/ 	.short	0x0000


	//----- nvinfo : EIATTR_MAXREG_COUNT
	.align		4
        /*00cc*/ 	.byte	0x03, 0x1b
        /*00ce*/ 	.short	0x00ff


	//----- nvinfo : EIATTR_MERCURY_ISA_VERSION
	.align		4
        /*00d0*/ 	.byte	0x03, 0x5f
        /*00d2*/ 	.short	0x0101


	//----- nvinfo : EIATTR_VRC_CTA_INIT_COUNT
	.align		4
        /*00d4*/ 	.byte	0x02, 0x4a
	.zero		1
	.zero		1


	//----- nvinfo : EIATTR_EXIT_INSTR_OFFSETS
	.align		4
        /*00d8*/ 	.byte	0x04, 0x1c
        /*00da*/ 	.short	(.L_243 - .L_242)


	//   ....[0]....
.L_242:
        /*00dc*/ 	.word	0x00000640


	//   ....[1]....
        /*00e0*/ 	.word	0x00000740


	//----- nvinfo : EIATTR_CRS_STACK_SIZE
	.align		4
.L_243:
        /*00e4*/ 	.byte	0x04, 0x1e
        /*00e6*/ 	.short	(.L_245 - .L_244)
.L_244:
        /*00e8*/ 	.word	0x00000000


	//----- nvinfo : EIATTR_CBANK_PARAM_SIZE
	.align		4
.L_245:
        /*00ec*/ 	.byte	0x03, 0x19
        /*00ee*/ 	.short	0x0048


	//----- nvinfo : EIATTR_PARAM_CBANK
	.align		4
        /*00f0*/ 	.byte	0x04, 0x0a
        /*00f2*/ 	.short	(.L_247 - .L_246)
	.align		4
.L_246:
        /*00f4*/ 	.word	index@(.nv.constant0._Z20conv_weight_backpropPfS_S_S_S_S_iiiiif)
        /*00f8*/ 	.short	0x0380
        /*00fa*/ 	.short	0x0048


	//----- nvinfo : EIATTR_SW_WAR
	.align		4
.L_247:
        /*00fc*/ 	.byte	0x04, 0x36
        /*00fe*/ 	.short	(.L_249 - .L_248)
.L_248:
        /*0100*/ 	.word	0x00000008
.L_249:


//--------------------- .nv.info._Z4convPfS_S_S_iiiii --------------------------
	.section	.nv.info._Z4convPfS_S_S_iiiii,"",@"SHT_CUDA_INFO"
	.sectionflags	@""
	.align	4


	//----- nvinfo : EIATTR_CUDA_API_VERSION
	.align		4
        /*0000*/ 	.byte	0x04, 0x37
        /*0002*/ 	.short	(.L_251 - .L_250)
.L_250:
        /*0004*/ 	.word	0x00000082


	//----- nvinfo : EIATTR_KPARAM_INFO
	.align		4
.L_251:
        /*0008*/ 	.byte	0x04, 0x17
        /*000a*/ 	.short	(.L_253 - .L_252)
.L_252:
        /*000c*/ 	.word	0x00000000
        /*0010*/ 	.short	0x0008
        /*0012*/ 	.short	0x0030
        /*0014*/ 	.byte	0x00, 0xf0, 0x11, 0x00


	//----- nvinfo : EIATTR_KPARAM_INFO
	.align		4
.L_253:
        /*0018*/ 	.byte	0x04, 0x17
        /*001a*/ 	.short	(.L_255 - .L_254)
.L_254:
        /*001c*/ 	.word	0x00000000
        /*0020*/ 	.short	0x0007
        /*0022*/ 	.short	0x002c
        /*0024*/ 	.byte	0x00, 0xf0, 0x11, 0x00


	//----- nvinfo : EIATTR_KPARAM_INFO
	.align		4
.L_255:
        /*0028*/ 	.byte	0x04, 0x17
        /*002a*/ 	.short	(.L_257 - .L_256)
.L_256:
        /*002c*/ 	.word	0x00000000
        /*0030*/ 	.short	0x0006
        /*0032*/ 	.short	0x0028
        /*0034*/ 	.byte	0x00, 0xf0, 0x11, 0x00


	//----- nvinfo : EIATTR_KPARAM_INFO
	.align		4
.L_257:
        /*0038*/ 	.byte	0x04, 0x17
        /*003a*/ 	.short	(.L_259 - .L_258)
.L_258:
        /*003c*/ 	.word	0x00000000
        /*0040*/ 	.short	0x0005
        /*0042*/ 	.short	0x0024
        /*0044*/ 	.byte	0x00, 0xf0, 0x11, 0x00


	//----- nvinfo : EIATTR_KPARAM_INFO
	.align		4
.L_259:
        /*0048*/ 	.byte	0x04, 0x17
        /*004a*/ 	.short	(.L_261 - .L_260)
.L_260:
        /*004c*/ 	.word	0x00000000
        /*0050*/ 	.short	0x0004
        /*0052*/ 	.short	0x0020
        /*0054*/ 	.byte	0x00, 0xf0, 0x11, 0x00


	//----- nvinfo : EIATTR_KPARAM_INFO
	.align		4
.L_261:
        /*0058*/ 	.byte	0x04, 0x17
        /*005a*/ 	.short	(.L_263 - .L_262)
.L_262:
        /*005c*/ 	.word	0x00000000
        /*0060*/ 	.short	0x0003
        /*0062*/ 	.short	0x0018
        /*0064*/ 	.byte	0x00, 0xf5, 0x21, 0x00


	//----- nvinfo : EIATTR_KPARAM_INFO
	.align		4
.L_263:
        /*0068*/ 	.byte	0x04, 0x17
        /*006a*/ 	.short	(.L_265 - .L_264)
.L_264:
        /*006c*/ 	.word	0x00000000
        /*0070*/ 	.short	0x0002
        /*0072*/ 	.short	0x0010
        /*0074*/ 	.byte	0x00, 0xf5, 0x21, 0x00


	//----- nvinfo : EIATTR_KPARAM_INFO
	.align		4
.L_265:
        /*0078*/ 	.byte	0x04, 0x17
        /*007a*/ 	.short	(.L_267 - .L_266)
.L_266:
        /*007c*/ 	.word	0x00000000
        /*0080*/ 	.short	0x0001
        /*0082*/ 	.short	0x0008
        /*0084*/ 	.byte	0x00, 0xf5, 0x21, 0x00


	//----- nvinfo : EIATTR_KPARAM_INFO
	.align		4
.L_267:
        /*0088*/ 	.byte	0x04, 0x17
        /*008a*/ 	.short	(.L_269 - .L_268)
.L_268:
        /*008c*/ 	.word	0x00000000
        /*0090*/ 	.short	0x0000
        /*0092*/ 	.short	0x0000
        /*0094*/ 	.byte	0x00, 0xf5, 0x21, 0x00


	//----- nvinfo : EIATTR_SPARSE_MMA_MASK
	.align		4
.L_269:
        /*0098*/ 	.byte	0x03, 0x50
        /*009a*/ 	.short	0x0000


	//----- nvinfo : EIATTR_MAXREG_COUNT
	.align		4
        /*009c*/ 	.byte	0x03, 0x1b
        /*009e*/ 	.short	0x00ff


	//----- nvinfo : EIATTR_MERCURY_ISA_VERSION
	.align		4
        /*00a0*/ 	.byte	0x03, 0x5f
        /*00a2*/ 	.short	0x0101


	//----- nvinfo : EIATTR_VRC_CTA_INIT_COUNT
	.align		4
        /*00a4*/ 	.byte	0x02, 0x4a
	.zero		1
	.zero		1


	//----- nvinfo : EIATTR_EXIT_INSTR_OFFSETS
	.align		4
        /*00a8*/ 	.byte	0x04, 0x1c
        /*00aa*/ 	.short	(.L_271 - .L_270)


	//   ....[0]....
.L_270:
        /*00ac*/ 	.word	0x00000470


	//   ....[1]....
        /*00b0*/ 	.word	0x000004a0


	//----- nvinfo : EIATTR_CBANK_PARAM_SIZE
	.align		4
.L_271:
        /*00b4*/ 	.byte	0x03, 0x19
        /*00b6*/ 	.short	0x0034


	//----- nvinfo : EIATTR_PARAM_CBANK
	.align		4
        /*00b8*/ 	.byte	0x04, 0x0a
        /*00ba*/ 	.short	(.L_273 - .L_272)
	.align		4
.L_272:
        /*00bc*/ 	.word	index@(.nv.constant0._Z4convPfS_S_S_iiiii)
        /*00c0*/ 	.short	0x0380
        /*00c2*/ 	.short	0x0034


	//----- nvinfo : EIATTR_SW_WAR
	.align		4
.L_273:
        /*00c4*/ 	.byte	0x04, 0x36
        /*00c6*/ 	.short	(.L_275 - .L_274)
.L_274:
        /*00c8*/ 	.word	0x00000008
.L_275:


//--------------------- .nv.callgraph             --------------------------
	.section	.nv.callgraph,"",@"SHT_CUDA_CALLGRAPH"
	.align	4
	.sectionentsize	8
	.align		4
        /*0000*/ 	.word	0x00000000
	.align		4
        /*0004*/ 	.word	0xffffffff
	.align		4
        /*0008*/ 	.word	0x00000000
	.align		4
        /*000c*/ 	.word	0xfffffffe
	.align		4
        /*0010*/ 	.word	0x00000000
	.align		4
        /*0014*/ 	.word	0xfffffffd
	.align		4
        /*0018*/ 	.word	0x00000000
	.align		4
        /*001c*/ 	.word	0xfffffffc


//--------------------- .text._Z8get_lossPfPiS0_iS_i --------------------------
	.section	.text._Z8get_lossPfPiS0_iS_i,"ax",@progbits
	.align	128
        .global         _Z8get_lossPfPiS0_iS_i
        .type           _Z8get_lossPfPiS0_iS_i,@function
        .size           _Z8get_lossPfPiS0_iS_i,(.L_x_74 - _Z8get_lossPfPiS0_iS_i)
        .other          _Z8get_lossPfPiS0_iS_i,@"STO_CUDA_ENTRY STV_DEFAULT"
_Z8get_lossPfPiS0_iS_i:
.text._Z8get_lossPfPiS0_iS_i:
[----:B------:R-:W-:Y:S01]  /*0000*/  LDC R1, c[0x0][0x37c] ;  /* 0x0000df00ff017b82 */ /* 0x000fe20000000800 */
[----:B------:R-:W0:Y:S07]  /*0010*/  S2R R3, SR_TID.X ;  /* 0x0000000000037919 */ /* 0x000e2e0000002100 */
[----:B------:R-:W1:Y:S01]  /*0020*/  LDC.64 R4, c[0x0][0x380] ;  /* 0x0000e000ff047b82 */ /* 0x000e620000000a00 */
[----:B------:R-:W2:Y:S01]  /*0030*/  LDCU UR4, c[0x0][0x398] ;  /* 0x00007300ff0477ac */ /* 0x000ea20008000800 */
[----:B------:R-:W2:Y:S01]  /*0040*/  S2R R2, SR_CTAID.X ;  /* 0x0000000000027919 */ /* 0x000ea20000002500 */
[----:B------:R-:W3:Y:S01]  /*0050*/  LDCU.64 UR6, c[0x0][0x358] ;  /* 0x00006b00ff0677ac */ /* 0x000ee20008000a00 */
[----:B0-----:R-:W-:-:S13]  /*0060*/  ISETP.NE.AND P0, PT, R3, RZ, PT ;  /* 0x000000ff0300720c */ /* 0x001fda0003f05270 */
[----:B--2---:R-:W-:-:S04]  /*0070*/  @!P0 IMAD R7, R2, UR4, RZ ;  /* 0x0000000402078c24 */ /* 0x004fc8000f8e02ff */
[----:B-1----:R-:W-:-:S06]  /*0080*/  @!P0 IMAD.WIDE.U32 R6, R7, 0x4, R4 ;  /* 0x0000000407068825 */ /* 0x002fcc00078e0004 */
[----:B---3--:R-:W2:Y:S01]  /*0090*/  @!P0 LDG.E R6, desc[UR6][R6.64] ;  /* 0x0000000606068981 */ /* 0x008ea2000c1e1900 */
[----:B------:R-:W0:Y:S01]  /*00a0*/  S2UR UR8, SR_CgaCtaId ;  /* 0x00000000000879c3 */ /* 0x000e220000008800 */
[----:B------:R-:W-:Y:S01]  /*00b0*/  UMOV UR5, 0x400 ;  /* 0x0000040000057882 */ /* 0x000fe20000000000 */
[----:B------:R-:W-:-:S04]  /*00c0*/  IMAD R9, R2, UR4, R3 ;  /* 0x0000000402097c24 */ /* 0x000fc8000f8e0203 */
[----:B------:R-:W-:Y:S01]  /*00d0*/  IMAD.WIDE.U32 R4, R9, 0x4, R4 ;  /* 0x0000000409047825 */ /* 0x000fe200078e0004 */
[----:B0-----:R-:W-:-:S09]  /*00e0*/  ULEA UR9, UR8, UR5, 0x18 ;  /* 0x0000000508097291 */ /* 0x001fd2000f8ec0ff */
[----:B------:R-:W-:Y:S04]  /*00f0*/  @!P0 STS [UR9+0x4], RZ ;  /* 0x000004ffff008988 */ /* 0x000fe80008000809 */
[----:B------:R-:W-:Y:S04]  /*0100*/  @!P0 STS [UR9], RZ ;  /* 0x000000ffff008988 */ /* 0x000fe80008000809 */
[----:B--2---:R0:W-:Y:S01]  /*0110*/  @!P0 STS [UR9+0x8], R6 ;  /* 0x00000806ff008988 */ /* 0x0041e20008000809 */
[----:B------:R-:W-:Y:S06]  /*0120*/  BAR.SYNC.DEFER_BLOCKING 0x0 ;  /* 0x0000000000007b1d */ /* 0x000fec0000010000 */
[----:B------:R-:W2:Y:S01]  /*0130*/  LDG.E R0, desc[UR6][R4.64] ;  /* 0x0000000604007981 */ /* 0x000ea2000c1e1900 */
[----:B------:R-:W-:Y:S01]  /*0140*/  IMAD.MOV.U32 R11, RZ, RZ, 0x3bbb989d ;  /* 0x3bbb989dff0b7424 */ /* 0x000fe200078e00ff */
[----:B------:R-:W-:Y:S01]  /*0150*/  BSSY.RECONVERGENT B0, `(.L_x_0) ;  /* 0x000000f000007945 */ /* 0x000fe20003800200 */
[----:B------:R-:W-:-:S02]  /*0160*/  IMAD.MOV.U32 R10, RZ, RZ, 0x437c0000 ;  /* 0x437c0000ff0a7424 */ /* 0x000fc400078e00ff */
[----:B--2---:R-:W-:-:S04]  /*0170*/  FFMA.SAT R7, R0, R11, 0.5 ;  /* 0x3f00000000077423 */ /* 0x004fc8000000200b */
[----:B------:R-:W-:-:S04]  /*0180*/  FFMA.RM R7, R7, R10, 12582913 ;  /* 0x4b40000107077423 */ /* 0x000fc8000000400a */
[C---:B------:R-:W-:Y:S01]  /*0190*/  FADD R9, R7.reuse, -12583039 ;  /* 0xcb40007f07097421 */ /* 0x040fe20000000000 */
[----:B------:R-:W-:-:S03]  /*01a0*/  SHF.L.U32 R7, R7, 0x17, RZ ;  /* 0x0000001707077819 */ /* 0x000fc600000006ff */
[----:B------:R-:W-:-:S04]  /*01b0*/  FFMA R9, R0, 1.4426950216293334961, -R9 ;  /* 0x3fb8aa3b00097823 */ /* 0x000fc80000000809 */
[----:B------:R-:W-:-:S04]  /*01c0*/  FFMA R9, R0, 1.925963033500011079e-08, R9 ;  /* 0x32a5706000097823 */ /* 0x000fc80000000009 */
[----:B------:R-:W1:Y:S02]  /*01d0*/  MUFU.EX2 R0, R9 ;  /* 0x0000000900007308 */ /* 0x000e640000000800 */
[----:B01----:R-:W-:-:S07]  /*01e0*/  FMUL R7, R7, R0 ;  /* 0x0000000007077220 */ /* 0x003fce0000400000 */
.L_x_1:
[----:B------:R-:W0:Y:S01]  /*01f0*/  LDS R8, [UR9] ;  /* 0x00000009ff087984 */ /* 0x000e220008000800 */
[----:B------:R-:W-:Y:S02]  /*0200*/  IMAD.U32 R0, RZ, RZ, UR9 ;  /* 0x00000009ff007e24 */ /* 0x000fe4000f8e00ff */
[----:B0-----:R-:W-:-:S05]  /*0210*/  FADD R9, R7, R8 ;  /* 0x0000000807097221 */ /* 0x001fca0000000000 */
[----:B------:R-:W0:Y:S02]  /*0220*/  ATOMS.CAST.SPIN P0, [R0], R8, R9 ;  /* 0x000000080000758d */ /* 0x000e240001800009 */
[----:B0-----:R-:W-:Y:S05]  /*0230*/  @!P0 BRA `(.L_x_1) ;  /* 0xfffffffc00ec8947 */ /* 0x001fea000383ffff */
[----:B------:R-:W-:Y:S05]  /*0240*/  BSYNC.RECONVERGENT B0 ;  /* 0x0000000000007941 */ /* 0x000fea0003800200 */
.L_x_0:
[----:B------:R-:W2:Y:S01]  /*0250*/  LDG.E R0, desc[UR6][R4.64] ;  /* 0x0000000604007981 */ /* 0x000ea2000c1e1900 */
[----:B------:R-:W-:Y:S01]  /*0260*/  BSSY.RECONVERGENT B0, `(.L_x_2) ;  /* 0x000000a000007945 */ /* 0x000fe20003800200 */
[----:B--2---:R-:W-:-:S13]  /*0270*/  FSETP.GE.AND P0, PT, R0, RZ, PT ;  /* 0x000000ff0000720b */ /* 0x004fda0003f06000 */
[----:B------:R-:W-:Y:S05]  /*0280*/  @!P0 BRA `(.L_x_3) ;  /* 0x0000000000108947 */ /* 0x000fea0003800000 */
[----:B------:R-:W-:-:S04]  /*0290*/  UIADD3 UR4, UPT, UPT, UR5, 0x8, URZ ;  /* 0x0000000805047890 */ /* 0x000fc8000fffe0ff */
[----:B------:R-:W-:-:S09]  /*02a0*/  ULEA UR4, UR8, UR4, 0x18 ;  /* 0x0000000408047291 */ /* 0x000fd2000f8ec0ff */
[----:B------:R-:W0:Y:S01]  /*02b0*/  ATOMS.MAX.S32 R0, [UR4], R0 ;  /* 0x00000000ff00798c */ /* 0x000e220009000204 */
[----:B------:R-:W-:Y:S05]  /*02c0*/  BRA `(.L_x_4) ;  /* 0x00000000000c7947 */ /* 0x000fea0003800000 */
.L_x_3:
[----:B------:R-:W-:-:S04]  /*02d0*/  UIADD3 UR4, UPT, UPT, UR5, 0x8, URZ ;  /* 0x0000000805047890 */ /* 0x000fc8000fffe0ff */
[----:B------:R-:W-:-:S09]  /*02e0*/  ULEA UR4, UR8, UR4, 0x18 ;  /* 0x0000000408047291 */ /* 0x000fd2000f8ec0ff */
[----:B------:R-:W1:Y:S03]  /*02f0*/  ATOMS.MIN R0, [UR4], R0 ;  /* 0x00000000ff00798c */ /* 0x000e660008800004 */
.L_x_4:
[----:B------:R-:W-:Y:S05]  /*0300*/  BSYNC.RECONVERGENT B0 ;  /* 0x0000000000007941 */ /* 0x000fea0003800200 */
.L_x_2:
[----:B------:R-:W-:Y:S08]  /*0310*/  BAR.SYNC.DEFER_BLOCKING 0x0 ;  /* 0x0000000000007b1d */ /* 0x000ff00000010000 */
[----:B------:R-:W2:Y:S01]  /*0320*/  LDC.64 R6, c[0x0][0x388] ;  /* 0x0000e200ff067b82 */ /* 0x000ea20000000a00 */
[----:B------:R-:W0:Y:S01]  /*0330*/  LDG.E R9, desc[UR6][R4.64] ;  /* 0x0000000604097981 */ /* 0x000e22000c1e1900 */
[----:B--2---:R-:W-:Y:S01]  /*0340*/  IMAD.WIDE.U32 R6, R2, 0x4, R6 ;  /* 0x0000000402067825 */ /* 0x004fe200078e0006 */
[----:B01----:R-:W-:-:S13]  /*0350*/  FSETP.NEU.AND P0, PT, R9, R0, PT ;  /* 0x000000000900720b */ /* 0x003fda0003f0d000 */
[----:B------:R0:W-:Y:S01]  /*0360*/  @!P0 STS [UR9+0x4], R3 ;  /* 0x00000403ff008988 */ /* 0x0001e20008000809 */
[----:B------:R-:W-:Y:S06]  /*0370*/  BAR.SYNC.DEFER_BLOCKING 0x0 ;  /* 0x0000000000007b1d */ /* 0x000fec0000010000 */
[----:B------:R-:W2:Y:S02]  /*0380*/  LDG.E R6, desc[UR6][R6.64] ;  /* 0x0000000606067981 */ /* 0x000ea4000c1e1900 */
[----:B--2---:R-:W-:-:S13]  /*0390*/  ISETP.NE.AND P0, PT, R3, R6, PT ;  /* 0x000000060300720c */ /* 0x004fda0003f05270 */
[----:B0-----:R-:W-:Y:S05]  /*03a0*/  @P0 EXIT ;  /* 0x000000000000094d */ /* 0x001fea0003800000 */
[----:B------:R-:W2:Y:S01]  /*03b0*/  LDG.E R4, desc[UR6][R4.64] ;  /* 0x0000000604047981 */ /* 0x000ea2000c1e1900 */
[----:B------:R-:W-:Y:S03]  /*03c0*/  BSSY.RECONVERGENT B0, `(.L_x_5) ;  /* 0x0000016000007945 */ /* 0x000fe60003800200 */
[----:B------:R-:W0:Y:S02]  /*03d0*/  LDS R7, [UR9] ;  /* 0x00000009ff077984 */ /* 0x000e240008000800 */
[----:B0-----:R-:W0:Y:S02]  /*03e0*/  MUFU.RCP R6, R7 ;  /* 0x0000000700067308 */ /* 0x001e240000001000 */
[----:B0-----:R-:W-:-:S04]  /*03f0*/  FFMA R9, -R7, R6, 1 ;  /* 0x3f80000007097423 */ /* 0x001fc80000000106 */
[----:B------:R-:W-:Y:S01]  /*0400*/  FFMA R9, R6, R9, R6 ;  /* 0x0000000906097223 */ /* 0x000fe20000000006 */
[----:B--2---:R-:W-:-:S04]  /*0410*/  FFMA.SAT R0, R4, R11, 0.5 ;  /* 0x3f00000004007423 */ /* 0x004fc8000000200b */
[----:B------:R-:W-:-:S04]  /*0420*/  FFMA.RM R0, R0, R10, 12582913 ;  /* 0x4b40000100007423 */ /* 0x000fc8000000400a */
[C---:B------:R-:W-:Y:S01]  /*0430*/  FADD R3, R0.reuse, -12583039 ;  /* 0xcb40007f00037421 */ /* 0x040fe20000000000 */
[----:B------:R-:W-:-:S03]  /*0440*/  SHF.L.U32 R0, R0, 0x17, RZ ;  /* 0x0000001700007819 */ /* 0x000fc600000006ff */
[----:B------:R-:W-:-:S04]  /*0450*/  FFMA R3, R4, 1.4426950216293334961, -R3 ;  /* 0x3fb8aa3b04037823 */ /* 0x000fc80000000803 */
[----:B------:R-:W-:-:S06]  /*0460*/  FFMA R3, R4, 1.925963033500011079e-08, R3 ;  /* 0x32a5706004037823 */ /* 0x000fcc0000000003 */
[----:B------:R-:W0:Y:S02]  /*0470*/  MUFU.EX2 R3, R3 ;  /* 0x0000000300037308 */ /* 0x000e240000000800 */
[----:B0-----:R-:W-:-:S06]  /*0480*/  FMUL R0, R0, R3 ;  /* 0x0000000300007220 */ /* 0x001fcc0000400000 */
[----:B------:R-:W0:Y:S01]  /*0490*/  FCHK P0, R0, R7 ;  /* 0x0000000700007302 */ /* 0x000e220000000000 */
[----:B------:R-:W-:-:S04]  /*04a0*/  FFMA R4, R0, R9, RZ ;  /* 0x0000000900047223 */ /* 0x000fc800000000ff */
[----:B------:R-:W-:-:S04]  /*04b0*/  FFMA R5, -R7, R4, R0 ;  /* 0x0000000407057223 */ /* 0x000fc80000000100 */
[----:B------:R-:W-:Y:S01]  /*04c0*/  FFMA R4, R9, R5, R4 ;  /* 0x0000000509047223 */ /* 0x000fe20000000004 */
[----:B0-----:R-:W-:Y:S06]  /*04d0*/  @!P0 BRA `(.L_x_6) ;  /* 0x0000000000108947 */ /* 0x001fec0003800000 */
[----:B------:R-:W-:Y:S01]  /*04e0*/  IMAD.MOV.U32 R3, RZ, RZ, R7 ;  /* 0x000000ffff037224 */ /* 0x000fe200078e0007 */
[----:B------:R-:W-:-:S07]  /*04f0*/  MOV R4, 0x510 ;  /* 0x0000051000047802 */ /* 0x000fce0000000f00 */
[----:B------:R-:W-:Y:S05]  /*0500*/  CALL.REL.NOINC `($__internal_0_$__cuda_sm3x_div_rn_noftz_f32_slowpath) ;  /* 0x0000000000dc7944 */ /* 0x000fea0003c00000 */
[----:B------:R-:W-:-:S07]  /*0510*/  MOV R4, R0 ;  /* 0x0000000000047202 */ /* 0x000fce0000000f00 */
.L_x_6:
[----:B------:R-:W-:Y:S05]  /*0520*/  BSYNC.RECONVERGENT B0 ;  /* 0x0000000000007941 */ /* 0x000fea0003800200 */
.L_x_5:
[----:B------:R-:W-:Y:S02]  /*0530*/  IMAD.MOV.U32 R8, RZ, RZ, R4 ;  /* 0x000000ffff087224 */ /* 0x000fe400078e0004 */
[----:B------:R-:W-:Y:S01]  /*0540*/  HFMA2 R5, -RZ, RZ, 1.5048828125, 33.21875 ;  /* 0x3e055027ff057431 */ /* 0x000fe200000001ff */
[----:B------:R-:W0:Y:S01]  /*0550*/  LDCU UR4, c[0x0][0x3a8] ;  /* 0x00007500ff0477ac */ /* 0x000e220008000800 */
[----:B------:R-:W-:Y:S01]  /*0560*/  BSSY.RECONVERGENT B0, `(.L_x_7) ;  /* 0x0000027000007945 */ /* 0x000fe20003800200 */
[----:B------:R-:W-:-:S13]  /*0570*/  FSETP.GEU.AND P0, PT, R8, 1.175494350822287508e-38, PT ;  /* 0x008000000800780b */ /* 0x000fda0003f0e000 */
[----:B------:R-:W-:Y:S01]  /*0580*/  @!P0 FMUL R8, R8, 8388608 ;  /* 0x4b00000008088820 */ /* 0x000fe20000400000 */
[----:B0-----:R-:W-:-:S04]  /*0590*/  I2FP.F32.S32 R7, UR4 ;  /* 0x0000000400077c45 */ /* 0x001fc80008201400 */
[----:B------:R-:W-:Y:S01]  /*05a0*/  IADD3 R0, PT, PT, R8, -0x3f2aaaab, RZ ;  /* 0xc0d5555508007810 */ /* 0x000fe20007ffe0ff */
[----:B------:R-:W0:Y:S03]  /*05b0*/  MUFU.RCP R6, R7 ;  /* 0x0000000700067308 */ /* 0x000e260000001000 */
[----:B------:R-:W-:-:S05]  /*05c0*/  LOP3.LUT R3, R0, 0xff800000, RZ, 0xc0, !PT ;  /* 0xff80000000037812 */ /* 0x000fca00078ec0ff */
[----:B------:R-:W-:Y:S01]  /*05d0*/  IMAD.IADD R0, R8, 0x1, -R3 ;  /* 0x0000000108007824 */ /* 0x000fe200078e0a03 */
[----:B------:R-:W-:-:S03]  /*05e0*/  I2FP.F32.S32 R3, R3 ;  /* 0x0000000300037245 */ /* 0x000fc60000201400 */
[----:B------:R-:W-:Y:S01]  /*05f0*/  FADD R4, R0, -1 ;  /* 0xbf80000000047421 */ /* 0x000fe20000000000 */
[----:B------:R-:W-:Y:S02]  /*0600*/  FSEL R0, RZ, -23, P0 ;  /* 0xc1b80000ff007808 */ /* 0x000fe40000000000 */
[----:B------:R-:W-:Y:S01]  /*0610*/  ISETP.GT.U32.AND P0, PT, R8, 0x7f7fffff, PT ;  /* 0x7f7fffff0800780c */ /* 0x000fe20003f04070 */
[C---:B------:R-:W-:Y:S02]  /*0620*/  FFMA R5, R4.reuse, -R5, 0.14084610342979431152 ;  /* 0x3e1039f604057423 */ /* 0x040fe40000000805 */
[----:B------:R-:W-:Y:S01]  /*0630*/  FFMA R0, R3, 1.1920928955078125e-07, R0 ;  /* 0x3400000003007823 */ /* 0x000fe20000000000 */
[----:B------:R-:W-:Y:S02]  /*0640*/  IMAD.MOV.U32 R3, RZ, RZ, 0x7f800000 ;  /* 0x7f800000ff037424 */ /* 0x000fe400078e00ff */
[----:B------:R-:W-:-:S04]  /*0650*/  FFMA R5, R4, R5, -0.12148627638816833496 ;  /* 0xbdf8cdcc04057423 */ /* 0x000fc80000000005 */
[----:B------:R-:W-:-:S04]  /*0660*/  FFMA R5, R4, R5, 0.13980610668659210205 ;  /* 0x3e0f295504057423 */ /* 0x000fc80000000005 */
[----:B------:R-:W-:-:S04]  /*0670*/  FFMA R5, R4, R5, -0.16684235632419586182 ;  /* 0xbe2ad8b904057423 */ /* 0x000fc80000000005 */
[----:B------:R-:W-:-:S04]  /*0680*/  FFMA R5, R4, R5, 0.20012299716472625732 ;  /* 0x3e4ced0b04057423 */ /* 0x000fc80000000005 */
[----:B------:R-:W-:-:S04]  /*0690*/  FFMA R5, R4, R5, -0.24999669194221496582 ;  /* 0xbe7fff2204057423 */ /* 0x000fc80000000005 */
[----:B------:R-:W-:-:S04]  /*06a0*/  FFMA R5, R4, R5, 0.33333182334899902344 ;  /* 0x3eaaaa7804057423 */ /* 0x000fc80000000005 */
[----:B------:R-:W-:-:S04]  /*06b0*/  FFMA R5, R4, R5, -0.5 ;  /* 0xbf00000004057423 */ /* 0x000fc80000000005 */
[----:B------:R-:W-:-:S04]  /*06c0*/  FMUL R5, R4, R5 ;  /* 0x0000000504057220 */ /* 0x000fc80000400000 */
[----:B------:R-:W-:-:S04]  /*06d0*/  FFMA R5, R4, R5, R4 ;  /* 0x0000000504057223 */ /* 0x000fc80000000004 */
[----:B------:R-:W-:Y:S01]  /*06e0*/  FFMA R0, R0, 0.69314718246459960938, R5 ;  /* 0x3f31721800007823 */ /* 0x000fe20000000005 */
[C---:B------:R-:W-:Y:S01]  /*06f0*/  @P0 FFMA R0, R8.reuse, R3, +INF ;  /* 0x7f80000008000423 */ /* 0x040fe20000000003 */
[----:B------:R-:W-:Y:S01]  /*0700*/  FSETP.NEU.AND P0, PT, R8, RZ, PT ;  /* 0x000000ff0800720b */ /* 0x000fe20003f0d000 */
[----:B0-----:R-:W-:-:S03]  /*0710*/  FFMA R3, -R7, R6, 1 ;  /* 0x3f80000007037423 */ /* 0x001fc60000000106 */
[----:B------:R-:W-:Y:S01]  /*0720*/  FSEL R0, -R0, +INF , P0 ;  /* 0x7f80000000007808 */ /* 0x000fe20000000100 */
[----:B------:R-:W-:-:S04]  /*0730*/  FFMA R3, R6, R3, R6 ;  /* 0x0000000306037223 */ /* 0x000fc80000000006 */
[----:B------:R-:W-:-:S03]  /*0740*/  FFMA R4, R0, R3, RZ ;  /* 0x0000000300047223 */ /* 0x000fc600000000ff */
[----:B------:R-:W0:Y:S01]  /*0750*/  FCHK P0, R0, R7 ;  /* 0x0000000700007302 */ /* 0x000e220000000000 */
[----:B------:R-:W-:-:S04]  /*0760*/  FFMA R5, -R7, R4, R0 ;  /* 0x0000000407057223 */ /* 0x000fc80000000100 */
[----:B------:R-:W-:Y:S01]  /*0770*/  FFMA R9, R3, R5, R4 ;  /* 0x0000000503097223 */ /* 0x000fe20000000004 */
[----:B0-----:R-:W-:Y:S06]  /*0780*/  @!P0 BRA `(.L_x_8) ;  /* 0x0000000000108947 */ /* 0x001fec0003800000 */
[----:B------:R-:W-:Y:S02]  /*0790*/  MOV R3, R7 ;  /* 0x0000000700037202 */ /* 0x000fe40000000f00 */
[----:B------:R-:W-:-:S07]  /*07a0*/  MOV R4, 0x7c0 ;  /* 0x000007c000047802 */ /* 0x000fce0000000f00 */
[----:B------:R-:W-:Y:S05]  /*07b0*/  CALL.REL.NOINC `($__internal_0_$__cuda_sm3x_div_rn_noftz_f32_slowpath) ;  /* 0x0000000000307944 */ /* 0x000fea0003c00000 */
[----:B------:R-:W-:-:S07]  /*07c0*/  IMAD.MOV.U32 R9, RZ, RZ, R0 ;  /* 0x000000ffff097224 */ /* 0x000fce00078e0000 */
.L_x_8:
[----:B------:R-:W-:Y:S05]  /*07d0*/  BSYNC.RECONVERGENT B0 ;  /* 0x0000000000007941 */ /* 0x000fea0003800200 */
.L_x_7:
[----:B------:R-:W0:Y:S01]  /*07e0*/  S2UR UR5, SR_CgaCtaId ;  /* 0x00000000000579c3 */ /* 0x000e220000008800 */
[----:B------:R-:W-:-:S07]  /*07f0*/  UMOV UR4, 0x400 ;  /* 0x0000040000047882 */ /* 0x000fce0000000000 */
[----:B------:R-:W1:Y:S08]  /*0800*/  LDC.64 R6, c[0x0][0x390] ;  /* 0x0000e400ff067b82 */ /* 0x000e700000000a00 */
[----:B------:R-:W2:Y:S01]  /*0810*/  LDC.64 R4, c[0x0][0x3a0] ;  /* 0x0000e800ff047b82 */ /* 0x000ea20000000a00 */
[----:B0-----:R-:W-:-:S09]  /*0820*/  ULEA UR4, UR5, UR4, 0x18 ;  /* 0x0000000405047291 */ /* 0x001fd2000f8ec0ff */
[----:B------:R-:W0:Y:S01]  /*0830*/  LDS R11, [UR4+0x4] ;  /* 0x00000404ff0b7984 */ /* 0x000e220008000800 */
[----:B-1----:R-:W-:-:S03]  /*0840*/  IMAD.WIDE.U32 R2, R2, 0x4, R6 ;  /* 0x0000000402027825 */ /* 0x002fc600078e0006 */
[----:B--2---:R-:W-:Y:S04]  /*0850*/  REDG.E.ADD.F32.FTZ.RN.STRONG.GPU desc[UR6][R4.64], R9 ;  /* 0x00000009040079a6 */ /* 0x004fe8000c12f306 */
[----:B0-----:R-:W-:Y:S01]  /*0860*/  STG.E desc[UR6][R2.64], R11 ;  /* 0x0000000b02007986 */ /* 0x001fe2000c101906 */
[----:B------:R-:W-:Y:S05]  /*0870*/  EXIT ;  /* 0x000000000000794d */ /* 0x000fea0003800000 */
        .weak           $__internal_0_$__cuda_sm3x_div_rn_noftz_f32_slowpath
        .type           $__internal_0_$__cuda_sm3x_div_rn_noftz_f32_slowpath,@function
        .size           $__internal_0_$__cuda_sm3x_div_rn_noftz_f32_slowpath,(.L_x_74 - $__internal_0_$__cuda_sm3x_div_rn_noftz_f32_slowpath)
$__internal_0_$__cuda_sm3x_div_rn_noftz_f32_slowpath:
[----:B------:R-:W-:Y:S01]  /*0880*/  SHF.R.U32.HI R6, RZ, 0x17, R3 ;  /* 0x00000017ff067819 */ /* 0x000fe20000011603 */
[----:B------:R-:W-:Y:S01]  /*0890*/  BSSY.RECONVERGENT B1, `(.L_x_9) ;  /* 0x0000062000017945 */ /* 0x000fe20003800200 */
[----:B------:R-:W-:Y:S02]  /*08a0*/  SHF.R.U32.HI R5, RZ, 0x17, R0 ;  /* 0x00000017ff057819 */ /* 0x000fe40000011600 */
[----:B------:R-:W-:Y:S02]  /*08b0*/  LOP3.LUT R10, R6, 0xff, RZ, 0xc0, !PT ;  /* 0x000000ff060a7812 */ /* 0x000fe400078ec0ff */
[----:B------:R-:W-:Y:S02]  /*08c0*/  LOP3.LUT R8, R5, 0xff, RZ, 0xc0, !PT ;  /* 0x000000ff05087812 */ /* 0x000fe400078ec0ff */
[----:B------:R-:W-:-:S03]  /*08d0*/  IADD3 R7, PT, PT, R10, -0x1, RZ ;  /* 0xffffffff0a077810 */ /* 0x000fc60007ffe0ff */
[----:B------:R-:W-:Y:S01]  /*08e0*/  VIADD R6, R8, 0xffffffff ;  /* 0xffffffff08067836 */ /* 0x000fe20000000000 */
[----:B------:R-:W-:-:S04]  /*08f0*/  ISETP.GT.U32.AND P0, PT, R7, 0xfd, PT ;  /* 0x000000fd0700780c */ /* 0x000fc80003f04070 */
[----:B------:R-:W-:-:S13]  /*0900*/  ISETP.GT.U32.OR P0, PT, R6, 0xfd, P0 ;  /* 0x000000fd0600780c */ /* 0x000fda0000704470 */
[----:B------:R-:W-:Y:S01]  /*0910*/  @!P0 MOV R5, RZ ;  /* 0x000000ff00058202 */ /* 0x000fe20000000f00 */
[----:B------:R-:W-:Y:S06]  /*0920*/  @!P0 BRA `(.L_x_10) ;  /* 0x00000000005c8947 */ /* 0x000fec0003800000 */
[----:B------:R-:W-:Y:S02]  /*0930*/  FSETP.GTU.FTZ.AND P0, PT, |R0|, +INF , PT ;  /* 0x7f8000000000780b */ /* 0x000fe40003f1c200 */
[----:B------:R-:W-:-:S04]  /*0940*/  FSETP.GTU.FTZ.AND P1, PT, |R3|, +INF , PT ;  /* 0x7f8000000300780b */ /* 0x000fc80003f3c200 */
[----:B------:R-:W-:-:S13]  /*0950*/  PLOP3.LUT P0, PT, P0, P1, PT, 0xf8, 0x8f ;  /* 0x00000000008f781c */ /* 0x000fda0000703f70 */
[----:B------:R-:W-:Y:S05]  /*0960*/  @P0 BRA `(.L_x_11) ;  /* 0x00000004004c0947 */ /* 0x000fea0003800000 */
[----:B------:R-:W-:-:S13]  /*0970*/  LOP3.LUT P0, RZ, R3, 0x7fffffff, R0, 0xc8, !PT ;  /* 0x7fffffff03ff7812 */ /* 0x000fda000780c800 */
[----:B------:R-:W-:Y:S05]  /*0980*/  @!P0 BRA `(.L_x_12) ;  /* 0x00000004003c8947 */ /* 0x000fea0003800000 */
[C---:B------:R-:W-:Y:S02]  /*0990*/  FSETP.NEU.FTZ.AND P2, PT, |R0|.reuse, +INF , PT ;  /* 0x7f8000000000780b */ /* 0x040fe40003f5d200 */
[----:B------:R-:W-:Y:S02]  /*09a0*/  FSETP.NEU.FTZ.AND P1, PT, |R3|, +INF , PT ;  /* 0x7f8000000300780b */ /* 0x000fe40003f3d200 */
[----:B------:R-:W-:-:S11]  /*09b0*/  FSETP.NEU.FTZ.AND P0, PT, |R0|, +INF , PT ;  /* 0x7f8000000000780b */ /* 0x000fd60003f1d200 */
[----:B------:R-:W-:Y:S05]  /*09c0*/  @!P1 BRA !P2, `(.L_x_12) ;  /* 0x00000004002c9947 */ /* 0x000fea0005000000 */
[----:B------:R-:W-:-:S04]  /*09d0*/  LOP3.LUT P2, RZ, R0, 0x7fffffff, RZ, 0xc0, !PT ;  /* 0x7fffffff00ff7812 */ /* 0x000fc8000784c0ff */
[----:B------:R-:W-:-:S13]  /*09e0*/  PLOP3.LUT P1, PT, P1, P2, PT, 0x2f, 0xf2 ;  /* 0x0000000000f2781c */ /* 0x000fda0000f24577 */
[----:B------:R-:W-:Y:S05]  /*09f0*/  @P1 BRA `(.L_x_13) ;  /* 0x0000000400181947 */ /* 0x000fea0003800000 */
[----:B------:R-:W-:-:S04]  /*0a00*/  LOP3.LUT P1, RZ, R3, 0x7fffffff, RZ, 0xc0, !PT ;  /* 0x7fffffff03ff7812 */ /* 0x000fc8000782c0ff */
[----:B------:R-:W-:-:S13]  /*0a10*/  PLOP3.LUT P0, PT, P0, P1, PT, 0x2f, 0xf2 ;  /* 0x0000000000f2781c */ /* 0x000fda0000702577 */
[----:B------:R-:W-:Y:S05]  /*0a20*/  @P0 BRA `(.L_x_14) ;  /* 0x0000000400000947 */ /* 0x000fea0003800000 */
[----:B------:R-:W-:Y:S02]  /*0a30*/  ISETP.GE.AND P0, PT, R6, RZ, PT ;  /* 0x000000ff0600720c */ /* 0x000fe40003f06270 */
[----:B------:R-:W-:-:S11]  /*0a40*/  ISETP.GE.AND P1, PT, R7, RZ, PT ;  /* 0x000000ff0700720c */ /* 0x000fd60003f26270 */
[----:B------:R-:W-:Y:S01]  /*0a50*/  @P0 IMAD.MOV.U32 R5, RZ, RZ, RZ ;  /* 0x000000ffff050224 */ /* 0x000fe200078e00ff */
[----:B------:R-:W-:Y:S01]  /*0a60*/  @!P0 MOV R5, 0xffffffc0 ;  /* 0xffffffc000058802 */ /* 0x000fe20000000f00 */
[----:B------:R-:W-:Y:S01]  /*0a70*/  @!P0 FFMA R0, R0, 1.84467440737095516160e+19, RZ ;  /* 0x5f80000000008823 */ /* 0x000fe200000000ff */
[----:B------:R-:W-:-:S03]  /*0a80*/  @!P1 FFMA R3, R3, 1.84467440737095516160e+19, RZ ;  /* 0x5f80000003039823 */ /* 0x000fc600000000ff */
[----:B------:R-:W-:-:S07]  /*0a90*/  @!P1 VIADD R5, R5, 0x40 ;  /* 0x0000004005059836 */ /* 0x000fce0000000000 */
.L_x_10:
[----:B------:R-:W-:Y:S01]  /*0aa0*/  LEA R6, R10, 0xc0800000, 0x17 ;  /* 0xc08000000a067811 */ /* 0x000fe200078eb8ff */
[----:B------:R-:W-:Y:S03]  /*0ab0*/  BSSY.RECONVERGENT B2, `(.L_x_15) ;  /* 0x0000036000027945 */ /* 0x000fe60003800200 */
[----:B------:R-:W-:Y:S01]  /*0ac0*/  IADD3 R6, PT, PT, -R6, R3, RZ ;  /* 0x0000000306067210 */ /* 0x000fe20007ffe1ff */
[----:B------:R-:W-:-:S03]  /*0ad0*/  VIADD R3, R8, 0xffffff81 ;  /* 0xffffff8108037836 */ /* 0x000fc60000000000 */
[----:B------:R0:W1:Y:S01]  /*0ae0*/  MUFU.RCP R7, R6 ;  /* 0x0000000600077308 */ /* 0x0000620000001000 */
[----:B------:R-:W-:Y:S01]  /*0af0*/  FADD.FTZ R9, -R6, -RZ ;  /* 0x800000ff06097221 */ /* 0x000fe20000010100 */
[C---:B------:R-:W-:Y:S01]  /*0b00*/  IMAD R0, R3.reuse, -0x800000, R0 ;  /* 0xff80000003007824 */ /* 0x040fe200078e0200 */
[----:B0-----:R-:W-:-:S04]  /*0b10*/  IADD3 R6, PT, PT, R3, 0x7f, -R10 ;  /* 0x0000007f03067810 */ /* 0x001fc80007ffe80a */
[----:B------:R-:W-:Y:S01]  /*0b20*/  IADD3 R6, PT, PT, R6, R5, RZ ;  /* 0x0000000506067210 */ /* 0x000fe20007ffe0ff */
[----:B-1----:R-:W-:-:S04]  /*0b30*/  FFMA R8, R7, R9, 1 ;  /* 0x3f80000007087423 */ /* 0x002fc80000000009 */
[----:B------:R-:W-:-:S04]  /*0b40*/  FFMA R12, R7, R8, R7 ;  /* 0x00000008070c7223 */ /* 0x000fc80000000007 */
[----:B------:R-:W-:-:S04]  /*0b50*/  FFMA R7, R0, R12, RZ ;  /* 0x0000000c00077223 */ /* 0x000fc800000000ff */
[----:B------:R-:W-:-:S04]  /*0b60*/  FFMA R8, R9, R7, R0 ;  /* 0x0000000709087223 */ /* 0x000fc80000000000 */
[----:B------:R-:W-:-:S04]  /*0b70*/  FFMA R7, R12, R8, R7 ;  /* 0x000000080c077223 */ /* 0x000fc80000000007 */
[----:B------:R-:W-:-:S04]  /*0b80*/  FFMA R8, R9, R7, R0 ;  /* 0x0000000709087223 */ /* 0x000fc80000000000 */
[----:B------:R-:W-:-:S05]  /*0b90*/  FFMA R0, R12, R8, R7 ;  /* 0x000000080c007223 */ /* 0x000fca0000000007 */
[----:B------:R-:W-:-:S04]  /*0ba0*/  SHF.R.U32.HI R3, RZ, 0x17, R0 ;  /* 0x00000017ff037819 */ /* 0x000fc80000011600 */
[----:B------:R-:W-:-:S05]  /*0bb0*/  LOP3.LUT R3, R3, 0xff, RZ, 0xc0, !PT ;  /* 0x000000ff03037812 */ /* 0x000fca00078ec0ff */
[----:B------:R-:W-:-:S05]  /*0bc0*/  IMAD.IADD R9, R3, 0x1, R6 ;  /* 0x0000000103097824 */ /* 0x000fca00078e0206 */
[----:B------:R-:W-:-:S04]  /*0bd0*/  IADD3 R3, PT, PT, R9, -0x1, RZ ;  /* 0xffffffff09037810 */ /* 0x000fc80007ffe0ff */
[----:B------:R-:W-:-:S13]  /*0be0*/  ISETP.GE.U32.AND P0, PT, R3, 0xfe, PT ;  /* 0x000000fe0300780c */ /* 0x000fda0003f06070 */
[----:B------:R-:W-:Y:S05]  /*0bf0*/  @!P0 BRA `(.L_x_16) ;  /* 0x0000000000808947 */ /* 0x000fea0003800000 */
[----:B------:R-:W-:-:S13]  /*0c00*/  ISETP.GT.AND P0, PT, R9, 0xfe, PT ;  /* 0x000000fe0900780c */ /* 0x000fda0003f04270 */
[----:B------:R-:W-:Y:S05]  /*0c10*/  @P0 BRA `(.L_x_17) ;  /* 0x00000000006c0947 */ /* 0x000fea0003800000 */
[----:B------:R-:W-:-:S13]  /*0c20*/  ISETP.GE.AND P0, PT, R9, 0x1, PT ;  /* 0x000000010900780c */ /* 0x000fda0003f06270 */
[----:B------:R-:W-:Y:S05]  /*0c30*/  @P0 BRA `(.L_x_18) ;  /* 0x0000000000740947 */ /* 0x000fea0003800000 */
[----:B------:R-:W-:Y:S02]  /*0c40*/  ISETP.GE.AND P0, PT, R9, -0x18, PT ;  /* 0xffffffe80900780c */ /* 0x000fe40003f06270 */
[----:B------:R-:W-:-:S11]  /*0c50*/  LOP3.LUT R0, R0, 0x80000000, RZ, 0xc0, !PT ;  /* 0x8000000000007812 */ /* 0x000fd600078ec0ff */
[----:B------:R-:W-:Y:S05]  /*0c60*/  @!P0 BRA `(.L_x_18) ;  /* 0x0000000000688947 */ /* 0x000fea0003800000 */
[CCC-:B------:R-:W-:Y:S01]  /*0c70*/  FFMA.RZ R3, R12.reuse, R8.reuse, R7.reuse ;  /* 0x000000080c037223 */ /* 0x1c0fe2000000c007 */
[CCC-:B------:R-:W-:Y:S01]  /*0c80*/  FFMA.RM R6, R12.reuse, R8.reuse, R7.reuse ;  /* 0x000000080c067223 */ /* 0x1c0fe20000004007 */
[C---:B------:R-:W-:Y:S02]  /*0c90*/  ISETP.NE.AND P2, PT, R9.reuse, RZ, PT ;  /* 0x000000ff0900720c */ /* 0x040fe40003f45270 */
[----:B------:R-:W-:Y:S02]  /*0ca0*/  ISETP.NE.AND P1, PT, R9, RZ, PT ;  /* 0x000000ff0900720c */ /* 0x000fe40003f25270 */
[----:B------:R-:W-:Y:S01]  /*0cb0*/  LOP3.LUT R5, R3, 0x7fffff, RZ, 0xc0, !PT ;  /* 0x007fffff03057812 */ /* 0x000fe200078ec0ff */
[----:B------:R-:W-:Y:S01]  /*0cc0*/  FFMA.RP R3, R12, R8, R7 ;  /* 0x000000080c037223 */ /* 0x000fe20000008007 */
[C---:B------:R-:W-:Y:S01]  /*0cd0*/  VIADD R8, R9.reuse, 0x20 ;  /* 0x0000002009087836 */ /* 0x040fe20000000000 */
[----:B------:R-:W-:Y:S02]  /*0ce0*/  IADD3 R7, PT, PT, -R9, RZ, RZ ;  /* 0x000000ff09077210 */ /* 0x000fe40007ffe1ff */
[----:B------:R-:W-:-:S02]  /*0cf0*/  LOP3.LUT R5, R5, 0x800000, RZ, 0xfc, !PT ;  /* 0x0080000005057812 */ /* 0x000fc400078efcff */
[----:B------:R-:W-:Y:S02]  /*0d00*/  FSETP.NEU.FTZ.AND P0, PT, R3, R6, PT ;  /* 0x000000060300720b */ /* 0x000fe40003f1d000 */
[----:B------:R-:W-:Y:S02]  /*0d10*/  SHF.L.U32 R8, R5, R8, RZ ;  /* 0x0000000805087219 */ /* 0x000fe400000006ff */
[----:B------:R-:W-:Y:S02]  /*0d20*/  SEL R6, R7, RZ, P2 ;  /* 0x000000ff07067207 */ /* 0x000fe40001000000 */
[----:B------:R-:W-:Y:S02]  /*0d30*/  ISETP.NE.AND P1, PT, R8, RZ, P1 ;  /* 0x000000ff0800720c */ /* 0x000fe40000f25270 */
[----:B------:R-:W-:Y:S02]  /*0d40*/  SHF.R.U32.HI R6, RZ, R6, R5 ;  /* 0x00000006ff067219 */ /* 0x000fe40000011605 */
[----:B------:R-:W-:-:S02]  /*0d50*/  PLOP3.LUT P0, PT, P0, P1, PT, 0xf8, 0x8f ;  /* 0x00000000008f781c */ /* 0x000fc40000703f70 */
[----:B------:R-:W-:Y:S02]  /*0d60*/  SHF.R.U32.HI R8, RZ, 0x1, R6 ;  /* 0x00000001ff087819 */ /* 0x000fe40000011606 */
[----:B------:R-:W-:-:S04]  /*0d70*/  SEL R3, RZ, 0x1, !P0 ;  /* 0x00000001ff037807 */ /* 0x000fc80004000000 */
[----:B------:R-:W-:-:S04]  /*0d80*/  LOP3.LUT R3, R3, 0x1, R8, 0xf8, !PT ;  /* 0x0000000103037812 */ /* 0x000fc800078ef808 */
[----:B------:R-:W-:-:S05]  /*0d90*/  LOP3.LUT R3, R3, R6, RZ, 0xc0, !PT ;  /* 0x0000000603037212 */ /* 0x000fca00078ec0ff */
[----:B------:R-:W-:-:S05]  /*0da0*/  IMAD.IADD R3, R8, 0x1, R3 ;  /* 0x0000000108037824 */ /* 0x000fca00078e0203 */
[----:B------:R-:W-:Y:S01]  /*0db0*/  LOP3.LUT R0, R3, R0, RZ, 0xfc, !PT ;  /* 0x0000000003007212 */ /* 0x000fe200078efcff */
[----:B------:R-:W-:Y:S06]  /*0dc0*/  BRA `(.L_x_18) ;  /* 0x0000000000107947 */ /* 0x000fec0003800000 */
.L_x_17:
[----:B------:R-:W-:-:S04]  /*0dd0*/  LOP3.LUT R0, R0, 0x80000000, RZ, 0xc0, !PT ;  /* 0x8000000000007812 */ /* 0x000fc800078ec0ff */
[----:B------:R-:W-:Y:S01]  /*0de0*/  LOP3.LUT R0, R0, 0x7f800000, RZ, 0xfc, !PT ;  /* 0x7f80000000007812 */ /* 0x000fe200078efcff */
[----:B------:R-:W-:Y:S06]  /*0df0*/  BRA `(.L_x_18) ;  /* 0x0000000000047947 */ /* 0x000fec0003800000 */
.L_x_16:
[----:B------:R-:W-:-:S07]  /*0e00*/  LEA R0, R6, R0, 0x17 ;  /* 0x0000000006007211 */ /* 0x000fce00078eb8ff */
.L_x_18:
[----:B------:R-:W-:Y:S05]  /*0e10*/  BSYNC.RECONVERGENT B2 ;  /* 0x0000000000027941 */ /* 0x000fea0003800200 */
.L_x_15:
[----:B------:R-:W-:Y:S05]  /*0e20*/  BRA `(.L_x_19) ;  /* 0x0000000000207947 */ /* 0x000fea0003800000 */
.L_x_14:
[----:B------:R-:W-:-:S04]  /*0e30*/  LOP3.LUT R0, R3, 0x80000000, R0, 0x48, !PT ;  /* 0x8000000003007812 */ /* 0x000fc800078e4800 */
[----:B------:R-:W-:Y:S01]  /*0e40*/  LOP3.LUT R0, R0, 0x7f800000, RZ, 0xfc, !PT ;  /* 0x7f80000000007812 */ /* 0x000fe200078efcff */
[----:B------:R-:W-:Y:S06]  /*0e50*/  BRA `(.L_x_19) ;  /* 0x0000000000147947 */ /* 0x000fec0003800000 */
.L_x_13:
[----:B------:R-:W-:Y:S01]  /*0e60*/  LOP3.LUT R0, R3, 0x80000000, R0, 0x48, !PT ;  /* 0x8000000003007812 */ /* 0x000fe200078e4800 */
[----:B------:R-:W-:Y:S06]  /*0e70*/  BRA `(.L_x_19) ;  /* 0x00000000000c7947 */ /* 0x000fec0003800000 */
.L_x_12:
[----:B------:R-:W0:Y:S01]  /*0e80*/  MUFU.RSQ R0, -QNAN ;  /* 0xffc0000000007908 */ /* 0x000e220000001400 */
[----:B------:R-:W-:Y:S05]  /*0e90*/  BRA `(.L_x_19) ;  /* 0x0000000000047947 */ /* 0x000fea0003800000 */
.L_x_11:
[----:B------:R-:W-:-:S07]  /*0ea0*/  FADD.FTZ R0, R0, R3 ;  /* 0x0000000300007221 */ /* 0x000fce0000010000 */
.L_x_19:
[----:B------:R-:W-:Y:S05]  /*0eb0*/  BSYNC.RECONVERGENT B1 ;  /* 0x0000000000017941 */ /* 0x000fea0003800200 */
.L_x_9:
[----:B------:R-:W-:-:S04]  /*0ec0*/  IMAD.MOV.U32 R5, RZ, RZ, 0x0 ;  /* 0x00000000ff057424 */ /* 0x000fc800078e00ff */
[----:B0-----:R-:W-:Y:S05]  /*0ed0*/  RET.REL.NODEC R4 `(_Z8get_lossPfPiS0_iS_i) ;  /* 0xfffffff004487950 */ /* 0x001fea0003c3ffff */
.L_x_20:
[----:B------:R-:W-:-:S00]  /*0ee0*/  BRA `(.L_x_20) ;  /* 0xfffffffc00fc7947 */ /* 0x000fc0000383ffff */
[----:B------:R-:W-:-:S00]  /*0ef0*/  NOP ;  /* 0x0000000000007918 */ /* 0x000fc00000000000 */
        /* <DEDUP_REMOVED lines=8> */
.L_x_74:


//--------------------- .text._Z13soft_backpropPfPiif --------------------------
	.section	.text._Z13soft_backpropPfPiif,"ax",@progbits
	.align	128
        .global         _Z13soft_backpropPfPiif
        .type           _Z13soft_backpropPfPiif,@function
        .size           _Z13soft_backpropPfPiif,(.L_x_75 - _Z13soft_backpropPfPiif)
        .other          _Z13soft_backpropPfPiif,@"STO_CUDA_ENTRY STV_DEFAULT"
_Z13soft_backpropPfPiif:
.text._Z13soft_backpropPfPiif:
[----:B------:R-:W-:Y:S01]  /*0000*/  LDC R1, c[0x0][0x37c] ;  /* 0x0000df00ff017b82 */ /* 0x000fe20000000800 */
[----:B------:R-:W0:Y:S07]  /*0010*/  S2R R9, SR_TID.X ;  /* 0x0000000000097919 */ /* 0x000e2e0000002100 */
[----:B------:R-:W1:Y:S01]  /*0020*/  S2UR UR5, SR_CgaCtaId ;  /* 0x00000000000579c3 */ /* 0x000e620000008800 */
[----:B------:R-:W-:Y:S01]  /*0030*/  UMOV UR4, 0x400 ;  /* 0x0000040000047882 */ /* 0x000fe20000000000 */
[----:B------:R-:W2:Y:S01]  /*0040*/  LDCU UR8, c[0x0][0x390] ;  /* 0x00007200ff0877ac */ /* 0x000ea20008000800 */
[----:B------:R-:W2:Y:S01]  /*0050*/  S2R R6, SR_CTAID.X ;  /* 0x0000000000067919 */ /* 0x000ea20000002500 */
[----:B------:R-:W3:Y:S04]  /*0060*/  LDCU.64 UR6, c[0x0][0x358] ;  /* 0x00006b00ff0677ac */ /* 0x000ee80008000a00 */
[----:B------:R-:W4:Y:S01]  /*0070*/  LDC.64 R4, c[0x0][0x380] ;  /* 0x0000e000ff047b82 */ /* 0x000f220000000a00 */
[----:B-1----:R-:W-:Y:S01]  /*0080*/  ULEA UR4, UR5, UR4, 0x18 ;  /* 0x0000000405047291 */ /* 0x002fe2000f8ec0ff */
[----:B0-----:R-:W-:Y:S01]  /*0090*/  ISETP.NE.AND P0, PT, R9, RZ, PT ;  /* 0x000000ff0900720c */ /* 0x001fe20003f05270 */
[----:B--2---:R-:W-:-:S04]  /*00a0*/  IMAD R3, R6, UR8, R9 ;  /* 0x0000000806037c24 */ /* 0x004fc8000f8e0209 */
[----:B----4-:R-:W-:-:S08]  /*00b0*/  IMAD.WIDE.U32 R4, R3, 0x4, R4 ;  /* 0x0000000403047825 */ /* 0x010fd000078e0004 */
[----:B------:R-:W-:Y:S01]  /*00c0*/  @!P0 STS [UR4], RZ ;  /* 0x000000ffff008988 */ /* 0x000fe20008000804 */
[----:B------:R-:W-:Y:S06]  /*00d0*/  BAR.SYNC.DEFER_BLOCKING 0x0 ;  /* 0x0000000000007b1d */ /* 0x000fec0000010000 */
[----:B---3--:R-:W2:Y:S01]  /*00e0*/  LDG.E R0, desc[UR6][R4.64] ;  /* 0x0000000604007981 */ /* 0x008ea2000c1e1900 */
        /* <DEDUP_REMOVED lines=8> */
[----:B------:R-:W-:-:S06]  /*0170*/  FFMA R3, R0, 1.925963033500011079e-08, R3 ;  /* 0x32a5706000037823 */ /* 0x000fcc0000000003 */
[----:B------:R-:W0:Y:S02]  /*0180*/  MUFU.EX2 R3, R3 ;  /* 0x0000000300037308 */ /* 0x000e240000000800 */
[----:B0-----:R-:W-:-:S07]  /*0190*/  FMUL R7, R2, R3 ;  /* 0x0000000302077220 */ /* 0x001fce0000400000 */
.L_x_22:
[----:B------:R-:W0:Y:S01]  /*01a0*/  LDS R2, [UR4] ;  /* 0x00000004ff027984 */ /* 0x000e220008000800 */
[----:B------:R-:W-:Y:S02]  /*01b0*/  IMAD.U32 R0, RZ, RZ, UR4 ;  /* 0x00000004ff007e24 */ /* 0x000fe4000f8e00ff */
[----:B0-----:R-:W-:-:S05]  /*01c0*/  FADD R3, R7, R2 ;  /* 0x0000000207037221 */ /* 0x001fca0000000000 */
[----:B------:R-:W0:Y:S02]  /*01d0*/  ATOMS.CAST.SPIN P0, [R0], R2, R3 ;  /* 0x000000020000758d */ /* 0x000e240001800003 */
[----:B0-----:R-:W-:Y:S05]  /*01e0*/  @!P0 BRA `(.L_x_22) ;  /* 0xfffffffc00ec8947 */ /* 0x001fea000383ffff */
[----:B------:R-:W-:Y:S05]  /*01f0*/  BSYNC.RECONVERGENT B0 ;  /* 0x0000000000007941 */ /* 0x000fea0003800200 */
.L_x_21:
[----:B------:R-:W0:Y:S02]  /*0200*/  LDC.64 R2, c[0x0][0x388] ;  /* 0x0000e200ff027b82 */ /* 0x000e240000000a00 */
[----:B0-----:R-:W-:-:S06]  /*0210*/  IMAD.WIDE.U32 R2, R6, 0x4, R2 ;  /* 0x0000000406027825 */ /* 0x001fcc00078e0002 */
[----:B------:R-:W-:Y:S06]  /*0220*/  BAR.SYNC.DEFER_BLOCKING 0x0 ;  /* 0x0000000000007b1d */ /* 0x000fec0000010000 */
[----:B------:R-:W2:Y:S01]  /*0230*/  LDG.E R2, desc[UR6][R2.64] ;  /* 0x0000000602027981 */ /* 0x000ea2000c1e1900 */
[----:B------:R-:W-:Y:S01]  /*0240*/  BSSY.RECONVERGENT B0, `(.L_x_23) ;  /* 0x0000036000007945 */ /* 0x000fe20003800200 */
[----:B--2---:R-:W-:-:S13]  /*0250*/  ISETP.NE.AND P0, PT, R9, R2, PT ;  /* 0x000000020900720c */ /* 0x004fda0003f05270 */
[----:B------:R-:W-:Y:S05]  /*0260*/  @P0 BRA `(.L_x_24) ;  /* 0x0000000000680947 */ /* 0x000fea0003800000 */
        /* <DEDUP_REMOVED lines=8> */
[----:B------:R-:W-:-:S04]  /*02f0*/  FADD R3, R2, -12583039 ;  /* 0xcb40007f02037421 */ /* 0x000fc80000000000 */
[----:B------:R-:W-:-:S04]  /*0300*/  FFMA R3, R0, 1.4426950216293334961, -R3 ;  /* 0x3fb8aa3b00037823 */ /* 0x000fc80000000803 */
[----:B------:R-:W-:Y:S01]  /*0310*/  FFMA R3, R0, 1.925963033500011079e-08, R3 ;  /* 0x32a5706000037823 */ /* 0x000fe20000000003 */
[----:B------:R-:W-:-:S05]  /*0320*/  SHF.L.U32 R0, R2, 0x17, RZ ;  /* 0x0000001702007819 */ /* 0x000fca00000006ff */
        /* <DEDUP_REMOVED lines=9> */
[----:B------:R-:W-:Y:S05]  /*03c0*/  CALL.REL.NOINC `($__internal_1_$__cuda_sm3x_div_rn_noftz_f32_slowpath) ;  /* 0x0000000000c47944 */ /* 0x000fea0003c00000 */
[----:B------:R-:W-:-:S07]  /*03d0*/  MOV R2, R0 ;  /* 0x0000000000027202 */ /* 0x000fce0000000f00 */
.L_x_26:
[----:B------:R-:W-:Y:S05]  /*03e0*/  BSYNC.RECONVERGENT B1 ;  /* 0x0000000000017941 */ /* 0x000fea0003800200 */
.L_x_25:
[----:B------:R-:W-:Y:S01]  /*03f0*/  FADD R0, R2, -1 ;  /* 0xbf80000002007421 */ /* 0x000fe20000000000 */
[----:B------:R-:W-:Y:S06]  /*0400*/  BRA `(.L_x_27) ;  /* 0x0000000000647947 */ /* 0x000fec0003800000 */
.L_x_24:
        /* <DEDUP_REMOVED lines=11> */
[----:B------:R-:W-:-:S05]  /*04c0*/  IMAD.SHL.U32 R0, R2, 0x800000, RZ ;  /* 0x0080000002007824 */ /* 0x000fca00078e00ff */
[----:B------:R-:W0:Y:S02]  /*04d0*/  MUFU.EX2 R3, R3 ;  /* 0x0000000300037308 */ /* 0x000e240000000800 */
[----:B0-----:R-:W-:-:S06]  /*04e0*/  FMUL R0, R0, R3 ;  /* 0x0000000300007220 */ /* 0x001fcc0000400000 */
[----:B------:R-:W0:Y:S01]  /*04f0*/  FCHK P0, R0, R7 ;  /* 0x0000000700007302 */ /* 0x000e220000000000 */
[----:B------:R-:W-:-:S04]  /*0500*/  FFMA R2, R0, R9, RZ ;  /* 0x0000000900027223 */ /* 0x000fc800000000ff */
[----:B------:R-:W-:-:S04]  /*0510*/  FFMA R6, -R7, R2, R0 ;  /* 0x0000000207067223 */ /* 0x000fc80000000100 */
[----:B------:R-:W-:Y:S01]  /*0520*/  FFMA R2, R9, R6, R2 ;  /* 0x0000000609027223 */ /* 0x000fe20000000002 */
[----:B0-----:R-:W-:Y:S06]  /*0530*/  @!P0 BRA `(.L_x_29) ;  /* 0x0000000000108947 */ /* 0x001fec0003800000 */
[----:B------:R-:W-:Y:S02]  /*0540*/  MOV R3, R7 ;  /* 0x0000000700037202 */ /* 0x000fe40000000f00 */
[----:B------:R-:W-:-:S07]  /*0550*/  MOV R2, 0x570 ;  /* 0x0000057000027802 */ /* 0x000fce0000000f00 */
[----:B------:R-:W-:Y:S05]  /*0560*/  CALL.REL.NOINC `($__internal_1_$__cuda_sm3x_div_rn_noftz_f32_slowpath) ;  /* 0x00000000005c7944 */ /* 0x000fea0003c00000 */
[----:B------:R-:W-:-:S07]  /*0570*/  IMAD.MOV.U32 R2, RZ, RZ, R0 ;  /* 0x000000ffff027224 */ /* 0x000fce00078e0000 */
.L_x_29:
[----:B------:R-:W-:Y:S05]  /*0580*/  BSYNC.RECONVERGENT B1 ;  /* 0x0000000000017941 */ /* 0x000fea0003800200 */
.L_x_28:
[----:B------:R-:W-:-:S07]  /*0590*/  MOV R0, R2 ;  /* 0x0000000200007202 */ /* 0x000fce0000000f00 */
.L_x_27:
[----:B------:R-:W-:Y:S05]  /*05a0*/  BSYNC.RECONVERGENT B0 ;  /* 0x0000000000007941 */ /* 0x000fea0003800200 */
.L_x_23:
[----:B------:R-:W0:Y:S01]  /*05b0*/  LDCU UR4, c[0x0][0x370] ;  /* 0x00006e00ff0477ac */ /* 0x000e220008000800 */
[----:B------:R-:W-:Y:S01]  /*05c0*/  BSSY.RECONVERGENT B0, `(.L_x_30) ;  /* 0x000000f000007945 */ /* 0x000fe20003800200 */
[----:B0-----:R-:W-:Y:S01]  /*05d0*/  I2FP.F32.U32 R3, UR4 ;  /* 0x0000000400037c45 */ /* 0x001fe20008201000 */
[----:B------:R-:W0:Y:S03]  /*05e0*/  LDCU UR4, c[0x0][0x394] ;  /* 0x00007280ff0477ac */ /* 0x000e260008000800 */
[----:B------:R-:W1:Y:S01]  /*05f0*/  MUFU.RCP R2, R3 ;  /* 0x0000000300027308 */ /* 0x000e620000001000 */
[----:B0-----:R-:W-:Y:S01]  /*0600*/  FMUL R0, R0, UR4 ;  /* 0x0000000400007c20 */ /* 0x001fe20008400000 */
[----:B-1----:R-:W-:-:S06]  /*0610*/  FFMA R7, -R3, R2, 1 ;  /* 0x3f80000003077423 */ /* 0x002fcc0000000102 */
[----:B------:R-:W0:Y:S01]  /*0620*/  FCHK P0, R0, R3 ;  /* 0x0000000300007302 */ /* 0x000e220000000000 */
[----:B------:R-:W-:-:S04]  /*0630*/  FFMA R7, R2, R7, R2 ;  /* 0x0000000702077223 */ /* 0x000fc80000000002 */
[----:B------:R-:W-:-:S04]  /*0640*/  FFMA R2, R0, R7, RZ ;  /* 0x0000000700027223 */ /* 0x000fc800000000ff */
[----:B------:R-:W-:-:S04]  /*0650*/  FFMA R6, -R3, R2, R0 ;  /* 0x0000000203067223 */ /* 0x000fc80000000100 */
[----:B------:R-:W-:Y:S01]  /*0660*/  FFMA R7, R7, R6, R2 ;  /* 0x0000000607077223 */ /* 0x000fe20000000002 */
[----:B0-----:R-:W-:Y:S06]  /*0670*/  @!P0 BRA `(.L_x_31) ;  /* 0x00000000000c8947 */ /* 0x001fec0003800000 */
[----:B------:R-:W-:-:S07]  /*0680*/  MOV R2, 0x6a0 ;  /* 0x000006a000027802 */ /* 0x000fce0000000f00 */
[----:B------:R-:W-:Y:S05]  /*0690*/  CALL.REL.NOINC `($__internal_1_$__cuda_sm3x_div_rn_noftz_f32_slowpath) ;  /* 0x0000000000107944 */ /* 0x000fea0003c00000 */
[----:B------:R-:W-:-:S07]  /*06a0*/  IMAD.MOV.U32 R7, RZ, RZ, R0 ;  /* 0x000000ffff077224 */ /* 0x000fce00078e0000 */
.L_x_31:
[----:B------:R-:W-:Y:S05]  /*06b0*/  BSYNC.RECONVERGENT B0 ;  /* 0x0000000000007941 */ /* 0x000fea0003800200 */
.L_x_30:
[----:B------:R-:W-:Y:S01]  /*06c0*/  STG.E desc[UR6][R4.64], R7 ;  /* 0x0000000704007986 */ /* 0x000fe2000c101906 */
[----:B------:R-:W-:Y:S05]  /*06d0*/  EXIT ;  /* 0x000000000000794d */ /* 0x000fea0003800000 */
        .weak           $__internal_1_$__cuda_sm3x_div_rn_noftz_f32_slowpath
        .type           $__internal_1_$__cuda_sm3x_div_rn_noftz_f32_slowpath,@function
        .size           $__internal_1_$__cuda_sm3x_div_rn_noftz_f32_slowpath,(.L_x_75 - $__internal_1_$__cuda_sm3x_div_rn_noftz_f32_slowpath)
$__internal_1_$__cuda_sm3x_div_rn_noftz_f32_slowpath:
        /* <DEDUP_REMOVED lines=34> */
.L_x_33:
[----:B------:R-:W-:Y:S01]  /*0900*/  LEA R8, R12, 0xc0800000, 0x17 ;  /* 0xc08000000c087811 */ /* 0x000fe200078eb8ff */
[----:B------:R-:W-:Y:S03]  /*0910*/  BSSY.RECONVERGENT B3, `(.L_x_38) ;  /* 0x0000036000037945 */ /* 0x000fe60003800200 */
[----:B------:R-:W-:Y:S01]  /*0920*/  IADD3 R8, PT, PT, -R8, R3, RZ ;  /* 0x0000000308087210 */ /* 0x000fe20007ffe1ff */
[----:B------:R-:W-:-:S03]  /*0930*/  VIADD R3, R10, 0xffffff81 ;  /* 0xffffff810a037836 */ /* 0x000fc60000000000 */
[----:B------:R-:W0:Y:S01]  /*0940*/  MUFU.RCP R7, R8 ;  /* 0x0000000800077308 */ /* 0x000e220000001000 */
[----:B------:R-:W-:Y:S01]  /*0950*/  FADD.FTZ R9, -R8, -RZ ;  /* 0x800000ff08097221 */ /* 0x000fe20000010100 */
[----:B------:R-:W-:-:S03]  /*0960*/  IMAD R0, R3, -0x800000, R0 ;  /* 0xff80000003007824 */ /* 0x000fc600078e0200 */
[----:B0-----:R-:W-:-:S04]  /*0970*/  FFMA R10, R7, R9, 1 ;  /* 0x3f800000070a7423 */ /* 0x001fc80000000009 */
[----:B------:R-:W-:-:S04]  /*0980*/  FFMA R14, R7, R10, R7 ;  /* 0x0000000a070e7223 */ /* 0x000fc80000000007 */
[----:B------:R-:W-:-:S04]  /*0990*/  FFMA R7, R0, R14, RZ ;  /* 0x0000000e00077223 */ /* 0x000fc800000000ff */
[----:B------:R-:W-:-:S04]  /*09a0*/  FFMA R10, R9, R7, R0 ;  /* 0x00000007090a7223 */ /* 0x000fc80000000000 */
[----:B------:R-:W-:Y:S01]  /*09b0*/  FFMA R11, R14, R10, R7 ;  /* 0x0000000a0e0b7223 */ /* 0x000fe20000000007 */
[----:B------:R-:W-:-:S03]  /*09c0*/  IADD3 R7, PT, PT, R3, 0x7f, -R12 ;  /* 0x0000007f03077810 */ /* 0x000fc60007ffe80c */
[----:B------:R-:W-:Y:S01]  /*09d0*/  FFMA R10, R9, R11, R0 ;  /* 0x0000000b090a7223 */ /* 0x000fe20000000000 */
[----:B------:R-:W-:-:S03]  /*09e0*/  IADD3 R7, PT, PT, R7, R6, RZ ;  /* 0x0000000607077210 */ /* 0x000fc60007ffe0ff */
        /* <DEDUP_REMOVED lines=15> */
[C---:B------:R-:W-:Y:S02]  /*0ae0*/  VIADD R8, R9.reuse, 0x20 ;  /* 0x0000002009087836 */ /* 0x040fe40000000000 */
[CCC-:B------:R-:W-:Y:S01]  /*0af0*/  FFMA.RM R6, R14.reuse, R10.reuse, R11.reuse ;  /* 0x0000000a0e067223 */ /* 0x1c0fe2000000400b */
[----:B------:R-:W-:Y:S02]  /*0b00*/  ISETP.NE.AND P2, PT, R9, RZ, PT ;  /* 0x000000ff0900720c */ /* 0x000fe40003f45270 */
[----:B------:R-:W-:Y:S01]  /*0b10*/  LOP3.LUT R7, R3, 0x7fffff, RZ, 0xc0, !PT ;  /* 0x007fffff03077812 */ /* 0x000fe200078ec0ff */
[----:B------:R-:W-:Y:S01]  /*0b20*/  FFMA.RP R3, R14, R10, R11 ;  /* 0x0000000a0e037223 */ /* 0x000fe2000000800b */
[----:B------:R-:W-:Y:S02]  /*0b30*/  ISETP.NE.AND P1, PT, R9, RZ, PT ;  /* 0x000000ff0900720c */ /* 0x000fe40003f25270 */
[----:B------:R-:W-:-:S02]  /*0b40*/  LOP3.LUT R7, R7, 0x800000, RZ, 0xfc, !PT ;  /* 0x0080000007077812 */ /* 0x000fc400078efcff */
[----:B------:R-:W-:Y:S02]  /*0b50*/  IADD3 R9, PT, PT, -R9, RZ, RZ ;  /* 0x000000ff09097210 */ /* 0x000fe40007ffe1ff */
[----:B------:R-:W-:Y:S02]  /*0b60*/  SHF.L.U32 R8, R7, R8, RZ ;  /* 0x0000000807087219 */ /* 0x000fe400000006ff */
[----:B------:R-:W-:Y:S02]  /*0b70*/  FSETP.NEU.FTZ.AND P0, PT, R3, R6, PT ;  /* 0x000000060300720b */ /* 0x000fe40003f1d000 */
[----:B------:R-:W-:Y:S02]  /*0b80*/  SEL R6, R9, RZ, P2 ;  /* 0x000000ff09067207 */ /* 0x000fe40001000000 */
[----:B------:R-:W-:Y:S02]  /*0b90*/  ISETP.NE.AND P1, PT, R8, RZ, P1 ;  /* 0x000000ff0800720c */ /* 0x000fe40000f25270 */
[----:B------:R-:W-:-:S02]  /*0ba0*/  SHF.R.U32.HI R6, RZ, R6, R7 ;  /* 0x00000006ff067219 */ /* 0x000fc40000011607 */
[----:B------:R-:W-:Y:S02]  /*0bb0*/  PLOP3.LUT P0, PT, P0, P1, PT, 0xf8, 0x8f ;  /* 0x00000000008f781c */ /* 0x000fe40000703f70 */
[----:B------:R-:W-:Y:S02]  /*0bc0*/  SHF.R.U32.HI R8, RZ, 0x1, R6 ;  /* 0x00000001ff087819 */ /* 0x000fe40000011606 */
[----:B------:R-:W-:-:S04]  /*0bd0*/  SEL R3, RZ, 0x1, !P0 ;  /* 0x00000001ff037807 */ /* 0x000fc80004000000 */
[----:B------:R-:W-:-:S04]  /*0be0*/  LOP3.LUT R3, R3, 0x1, R8, 0xf8, !PT ;  /* 0x0000000103037812 */ /* 0x000fc800078ef808 */
[----:B------:R-:W-:-:S05]  /*0bf0*/  LOP3.LUT R3, R3, R6, RZ, 0xc0, !PT ;  /* 0x0000000603037212 */ /* 0x000fca00078ec0ff */
[----:B------:R-:W-:-:S05]  /*0c00*/  IMAD.IADD R3, R8, 0x1, R3 ;  /* 0x0000000108037824 */ /* 0x000fca00078e0203 */
[----:B------:R-:W-:Y:S01]  /*0c10*/  LOP3.LUT R0, R3, R0, RZ, 0xfc, !PT ;  /* 0x0000000003007212 */ /* 0x000fe200078efcff */
[----:B------:R-:W-:Y:S06]  /*0c20*/  BRA `(.L_x_41) ;  /* 0x0000000000107947 */ /* 0x000fec0003800000 */
.L_x_40:
[----:B------:R-:W-:-:S04]  /*0c30*/  LOP3.LUT R0, R0, 0x80000000, RZ, 0xc0, !PT ;  /* 0x8000000000007812 */ /* 0x000fc800078ec0ff */
[----:B------:R-:W-:Y:S01]  /*0c40*/  LOP3.LUT R0, R0, 0x7f800000, RZ, 0xfc, !PT ;  /* 0x7f80000000007812 */ /* 0x000fe200078efcff */
[----:B------:R-:W-:Y:S06]  /*0c50*/  BRA `(.L_x_41) ;  /* 0x0000000000047947 */ /* 0x000fec0003800000 */
.L_x_39:
[----:B------:R-:W-:-:S07]  /*0c60*/  LEA R0, R7, R0, 0x17 ;  /* 0x0000000007007211 */ /* 0x000fce00078eb8ff */
.L_x_41:
[----:B------:R-:W-:Y:S05]  /*0c70*/  BSYNC.RECONVERGENT B3 ;  /* 0x0000000000037941 */ /* 0x000fea0003800200 */
.L_x_38:
[----:B------:R-:W-:Y:S05]  /*0c80*/  BRA `(.L_x_42) ;  /* 0x0000000000207947 */ /* 0x000fea0003800000 */
.L_x_37:
[----:B------:R-:W-:-:S04]  /*0c90*/  LOP3.LUT R0, R3, 0x80000000, R0, 0x48, !PT ;  /* 0x8000000003007812 */ /* 0x000fc800078e4800 */
[----:B------:R-:W-:Y:S01]  /*0ca0*/  LOP3.LUT R0, R0, 0x7f800000, RZ, 0xfc, !PT ;  /* 0x7f80000000007812 */ /* 0x000fe200078efcff */
[----:B------:R-:W-:Y:S06]  /*0cb0*/  BRA `(.L_x_42) ;  /* 0x0000000000147947 */ /* 0x000fec0003800000 */
.L_x_36:
[----:B------:R-:W-:Y:S01]  /*0cc0*/  LOP3.LUT R0, R3, 0x80000000, R0, 0x48, !PT ;  /* 0x8000000003007812 */ /* 0x000fe200078e4800 */
[----:B------:R-:W-:Y:S06]  /*0cd0*/  BRA `(.L_x_42) ;  /* 0x00000000000c7947 */ /* 0x000fec0003800000 */
.L_x_35:
[----:B------:R-:W0:Y:S01]  /*0ce0*/  MUFU.RSQ R0, -QNAN ;  /* 0xffc0000000007908 */ /* 0x000e220000001400 */
[----:B------:R-:W-:Y:S05]  /*0cf0*/  BRA `(.L_x_42) ;  /* 0x0000000000047947 */ /* 0x000fea0003800000 */
.L_x_34:
[----:B------:R-:W-:-:S07]  /*0d00*/  FADD.FTZ R0, R0, R3 ;  /* 0x0000000300007221 */ /* 0x000fce0000010000 */
.L_x_42:
[----:B------:R-:W-:Y:S05]  /*0d10*/  BSYNC.RECONVERGENT B2 ;  /* 0x0000000000027941 */ /* 0x000fea0003800200 */
.L_x_32:
[----:B------:R-:W-:-:S04]  /*0d20*/  HFMA2 R3, -RZ, RZ, 0, 0 ;  /* 0x00000000ff037431 */ /* 0x000fc800000001ff */
[----:B0-----:R-:W-:Y:S05]  /*0d30*/  RET.REL.NODEC R2 `(_Z13soft_backpropPfPiif) ;  /* 0xfffffff002b07950 */ /* 0x001fea0003c3ffff */
.L_x_43:
        /* <DEDUP_REMOVED lines=12> */
.L_x_75:


//--------------------- .text._Z16maxpool_backpropPfS_iiiii --------------------------
	.section	.text._Z16maxpool_backpropPfS_iiiii,"ax",@progbits
	.align	128
        .global         _Z16maxpool_backpropPfS_iiiii
        .type           _Z16maxpool_backpropPfS_iiiii,@function
        .size           _Z16maxpool_backpropPfS_iiiii,(.L_x_79 - _Z16maxpool_backpropPfS_iiiii)
        .other          _Z16maxpool_backpropPfS_iiiii,@"STO_CUDA_ENTRY STV_DEFAULT"
_Z16maxpool_backpropPfS_iiiii:
.text._Z16maxpool_backpropPfS_iiiii:
[----:B------:R-:W-:Y:S08]  /*0000*/  LDC R1, c[0x0][0x37c] ;  /* 0x0000df00ff017b82 */ /* 0x000ff00000000800 */
[----:B------:R-:W0:Y:S01]  /*0010*/  LDC R5, c[0x0][0x3a0] ;  /* 0x0000e800ff057b82 */ /* 0x000e220000000800 */
[----:B------:R-:W1:Y:S01]  /*0020*/  S2R R0, SR_CTAID.Y ;  /* 0x0000000000007919 */ /* 0x000e620000002600 */
[----:B------:R-:W2:Y:S01]  /*0030*/  LDCU UR5, c[0x0][0x394] ;  /* 0x00007280ff0577ac */ /* 0x000ea20008000800 */
[----:B------:R-:W3:Y:S05]  /*0040*/  LDCU.64 UR8, c[0x0][0x380] ;  /* 0x00007000ff0877ac */ /* 0x000eea0008000a00 */
[----:B------:R-:W4:Y:S01]  /*0050*/  LDC.64 R10, c[0x0][0x398] ;  /* 0x0000e600ff0a7b82 */ /* 0x000f220000000a00 */
[----:B------:R-:W5:Y:S07]  /*0060*/  LDCU.64 UR6, c[0x0][0x358] ;  /* 0x00006b00ff0677ac */ /* 0x000f6e0008000a00 */
[----:B------:R-:W2:Y:S01]  /*0070*/  S2UR UR4, SR_CTAID.X ;  /* 0x00000000000479c3 */ /* 0x000ea20000002500 */
[----:B0-----:R-:W-:-:S04]  /*0080*/  IABS R7, R5 ;  /* 0x0000000500077213 */ /* 0x001fc80000000000 */
[----:B------:R-:W0:Y:S08]  /*0090*/  I2F.RP R4, R7 ;  /* 0x0000000700047306 */ /* 0x000e300000209400 */
[----:B0-----:R-:W0:Y:S02]  /*00a0*/  MUFU.RCP R4, R4 ;  /* 0x0000000400047308 */ /* 0x001e240000001000 */
[----:B0-----:R-:W-:-:S06]  /*00b0*/  VIADD R2, R4, 0xffffffe ;  /* 0x0ffffffe04027836 */ /* 0x001fcc0000000000 */
[----:B------:R0:W3:Y:S02]  /*00c0*/  F2I.FTZ.U32.TRUNC.NTZ R3, R2 ;  /* 0x0000000200037305 */ /* 0x0000e4000021f000 */
[----:B0-----:R-:W-:Y:S02]  /*00d0*/  IMAD.MOV.U32 R2, RZ, RZ, RZ ;  /* 0x000000ffff027224 */ /* 0x001fe400078e00ff */
[----:B---3--:R-:W-:-:S04]  /*00e0*/  IMAD.MOV R6, RZ, RZ, -R3 ;  /* 0x000000ffff067224 */ /* 0x008fc800078e0a03 */
[----:B------:R-:W-:Y:S01]  /*00f0*/  IMAD R9, R6, R7, RZ ;  /* 0x0000000706097224 */ /* 0x000fe200078e02ff */
[----:B-1----:R-:W-:-:S03]  /*0100*/  IABS R6, R0 ;  /* 0x0000000000067213 */ /* 0x002fc60000000000 */
[----:B------:R-:W-:Y:S01]  /*0110*/  IMAD.HI.U32 R3, R3, R9, R2 ;  /* 0x0000000903037227 */ /* 0x000fe200078e0002 */
[----:B------:R-:W-:Y:S01]  /*0120*/  LOP3.LUT R2, R0, R5, RZ, 0x3c, !PT ;  /* 0x0000000500027212 */ /* 0x000fe200078e3cff */
[----:B------:R-:W4:Y:S03]  /*0130*/  S2R R9, SR_TID.X ;  /* 0x0000000000097919 */ /* 0x000f260000002100 */
[----:B------:R-:W-:Y:S01]  /*0140*/  ISETP.GE.AND P1, PT, R2, RZ, PT ;  /* 0x000000ff0200720c */ /* 0x000fe20003f26270 */
[----:B------:R-:W-:-:S04]  /*0150*/  IMAD.HI.U32 R3, R3, R6, RZ ;  /* 0x0000000603037227 */ /* 0x000fc800078e00ff */
[----:B------:R-:W-:-:S04]  /*0160*/  IMAD.MOV R4, RZ, RZ, -R3 ;  /* 0x000000ffff047224 */ /* 0x000fc800078e0a03 */
[C---:B------:R-:W-:Y:S02]  /*0170*/  IMAD R4, R7.reuse, R4, R6 ;  /* 0x0000000407047224 */ /* 0x040fe400078e0206 */
[----:B------:R-:W4:Y:S03]  /*0180*/  S2R R6, SR_TID.Y ;  /* 0x0000000000067919 */ /* 0x000f260000002200 */
[----:B------:R-:W-:-:S13]  /*0190*/  ISETP.GT.U32.AND P2, PT, R7, R4, PT ;  /* 0x000000040700720c */ /* 0x000fda0003f44070 */
[----:B------:R-:W-:Y:S02]  /*01a0*/  @!P2 IMAD.IADD R4, R4, 0x1, -R7 ;  /* 0x000000010404a824 */ /* 0x000fe400078e0a07 */
[----:B------:R-:W-:Y:S01]  /*01b0*/  @!P2 VIADD R3, R3, 0x1 ;  /* 0x000000010303a836 */ /* 0x000fe20000000000 */
[----:B------:R-:W-:Y:S02]  /*01c0*/  ISETP.NE.AND P2, PT, R5, RZ, PT ;  /* 0x000000ff0500720c */ /* 0x000fe40003f45270 */
[----:B------:R-:W-:Y:S02]  /*01d0*/  ISETP.GE.U32.AND P0, PT, R4, R7, PT ;  /* 0x000000070400720c */ /* 0x000fe40003f06070 */
[----:B------:R-:W2:Y:S01]  /*01e0*/  S2R R4, SR_CTAID.Z ;  /* 0x0000000000047919 */ /* 0x000ea20000002700 */
[----:B----4-:R-:W-:-:S10]  /*01f0*/  IMAD R7, R6, R10, R9 ;  /* 0x0000000a06077224 */ /* 0x010fd400078e0209 */
[----:B------:R-:W-:Y:S01]  /*0200*/  @P0 VIADD R3, R3, 0x1 ;  /* 0x0000000103030836 */ /* 0x000fe20000000000 */
[----:B------:R-:W-:-:S04]  /*0210*/  LOP3.LUT P0, RZ, R9, R6, RZ, 0xfc, !PT ;  /* 0x0000000609ff7212 */ /* 0x000fc8000780fcff */
[----:B------:R-:W-:Y:S02]  /*0220*/  @!P1 IADD3 R3, PT, PT, -R3, RZ, RZ ;  /* 0x000000ff03039210 */ /* 0x000fe40007ffe1ff */
[----:B------:R-:W-:-:S05]  /*0230*/  @!P2 LOP3.LUT R3, RZ, R5, RZ, 0x33, !PT ;  /* 0x00000005ff03a212 */ /* 0x000fca00078e33ff */
[----:B------:R-:W-:-:S04]  /*0240*/  IMAD.MOV R2, RZ, RZ, -R3 ;  /* 0x000000ffff027224 */ /* 0x000fc800078e0a03 */
[----:B------:R-:W-:-:S04]  /*0250*/  IMAD R2, R5, R2, R0 ;  /* 0x0000000205027224 */ /* 0x000fc800078e0200 */
[-C--:B------:R-:W-:Y:S02]  /*0260*/  IMAD R2, R3, R10.reuse, R2 ;  /* 0x0000000a03027224 */ /* 0x080fe400078e0202 */
[----:B--2---:R-:W-:Y:S02]  /*0270*/  IMAD R4, R11, UR4, R4 ;  /* 0x000000040b047c24 */ /* 0x004fe4000f8e0204 */
[----:B------:R-:W-:Y:S02]  /*0280*/  IMAD R3, R10, R10, RZ ;  /* 0x0000000a0a037224 */ /* 0x000fe400078e02ff */
[----:B------:R-:W-:Y:S02]  /*0290*/  IMAD R2, R2, UR5, R7 ;  /* 0x0000000502027c24 */ /* 0x000fe4000f8e0207 */
[----:B------:R-:W-:-:S05]  /*02a0*/  IMAD R3, R4, R3, RZ ;  /* 0x0000000304037224 */ /* 0x000fca00078e02ff */
[----:B------:R-:W-:-:S04]  /*02b0*/  IADD3 R7, P1, PT, R3, R2, RZ ;  /* 0x0000000203077210 */ /* 0x000fc80007f3e0ff */
[----:B------:R-:W-:Y:S02]  /*02c0*/  LEA.HI.X.SX32 R6, R3, RZ, 0x1, P1 ;  /* 0x000000ff03067211 */ /* 0x000fe400008f0eff */
[----:B------:R-:W-:-:S04]  /*02d0*/  LEA R2, P1, R7, UR8, 0x2 ;  /* 0x0000000807027c11 */ /* 0x000fc8000f8210ff */
[----:B------:R-:W-:-:S05]  /*02e0*/  LEA.HI.X R3, R7, UR9, R6, 0x2, P1 ;  /* 0x0000000907037c11 */ /* 0x000fca00088f1406 */
[----:B-----5:R-:W2:Y:S01]  /*02f0*/  @!P0 LDG.E R6, desc[UR6][R2.64] ;  /* 0x0000000602068981 */ /* 0x020ea2000c1e1900 */
[----:B------:R-:W-:Y:S01]  /*0300*/  @!P0 MOV R7, 0x400 ;  /* 0x0000040000078802 */ /* 0x000fe20000000f00 */
[----:B------:R-:W0:Y:S03]  /*0310*/  @!P0 S2R R8, SR_CgaCtaId ;  /* 0x0000000000088919 */ /* 0x000e260000008800 */
[----:B0-----:R-:W-:-:S05]  /*0320*/  @!P0 LEA R7, R8, R7, 0x18 ;  /* 0x0000000708078211 */ /* 0x001fca00078ec0ff */
[----:B--2---:R0:W-:Y:S01]  /*0330*/  @!P0 STS [R7], R6 ;  /* 0x0000000607008388 */ /* 0x0041e20000000800 */
[----:B------:R-:W-:Y:S06]  /*0340*/  BAR.SYNC.DEFER_BLOCKING 0x0 ;  /* 0x0000000000007b1d */ /* 0x000fec0000010000 */
[----:B------:R-:W2:Y:S01]  /*0350*/  LDG.E R8, desc[UR6][R2.64] ;  /* 0x0000000602087981 */ /* 0x000ea2000c1e1900 */
[----:B------:R-:W-:Y:S01]  /*0360*/  IMAD R5, R5, R5, RZ ;  /* 0x0000000505057224 */ /* 0x000fe200078e02ff */
[----:B------:R-:W-:Y:S03]  /*0370*/  BSSY.RECONVERGENT B0, `(.L_x_44) ;  /* 0x000001b000007945 */ /* 0x000fe60003800200 */
[----:B------:R-:W-:Y:S01]  /*0380*/  IMAD R5, R4, R5, RZ ;  /* 0x0000000504057224 */ /* 0x000fe200078e02ff */
[----:B--2---:R-:W-:-:S13]  /*0390*/  FSETP.GE.AND P0, PT, R8, RZ, PT ;  /* 0x000000ff0800720b */ /* 0x004fda0003f06000 */
[----:B0-----:R-:W-:Y:S05]  /*03a0*/  @!P0 BRA `(.L_x_45) ;  /* 0x0000000000308947 */ /* 0x001fea0003800000 */
[----:B------:R-:W0:Y:S01]  /*03b0*/  S2R R4, SR_LANEID ;  /* 0x0000000000047919 */ /* 0x000e220000000000 */
[----:B------:R-:W1:Y:S01]  /*03c0*/  S2UR UR5, SR_CgaCtaId ;  /* 0x00000000000579c3 */ /* 0x000e620000008800 */
[----:B------:R-:W-:Y:S01]  /*03d0*/  VOTEU.ANY UR4, UPT, PT ;  /* 0x0000000000047886 */ /* 0x000fe200038e0100 */
[----:B------:R-:W-:Y:S01]  /*03e0*/  CREDUX.MAX.S32 UR8, R8 ;  /* 0x00000000080872cc */ /* 0x000fe20000000200 */
[----:B------:R-:W-:-:S06]  /*03f0*/  UFLO.U32 UR4, UR4 ;  /* 0x00000004000472bd */ /* 0x000fcc00080e0000 */
[----:B0-----:R-:W-:Y:S01]  /*0400*/  ISETP.EQ.U32.AND P0, PT, R4, UR4, PT ;  /* 0x0000000404007c0c */ /* 0x001fe2000bf02070 */
[----:B------:R-:W-:-:S05]  /*0410*/  UMOV UR4, 0x400 ;  /* 0x0000040000047882 */ /* 0x000fca0000000000 */
[----:B------:R-:W-:Y:S01]  /*0420*/  IMAD.U32 R4, RZ, RZ, UR8 ;  /* 0x00000008ff047e24 */ /* 0x000fe2000f8e00ff */
[----:B-1----:R-:W-:-:S06]  /*0430*/  ULEA UR4, UR5, UR4, 0x18 ;  /* 0x0000000405047291 */ /* 0x002fcc000f8ec0ff */
[----:B------:R-:W-:-:S05]  /*0440*/  IMAD.U32 R9, RZ, RZ, UR4 ;  /* 0x00000004ff097e24 */ /* 0x000fca000f8e00ff */
[----:B------:R1:W-:Y:S01]  /*0450*/  @P0 ATOMS.MAX.S32 RZ, [R9], R4 ;  /* 0x0000000409ff038c */ /* 0x0003e20001000200 */
[----:B------:R-:W-:Y:S05]  /*0460*/  BRA `(.L_x_46) ;  /* 0x00000000002c7947 */ /* 0x000fea0003800000 */
.L_x_45:
[----:B------:R-:W0:Y:S01]  /*0470*/  S2R R4, SR_LANEID ;  /* 0x0000000000047919 */ /* 0x000e220000000000 */
[----:B------:R-:W1:Y:S01]  /*0480*/  S2UR UR5, SR_CgaCtaId ;  /* 0x00000000000579c3 */ /* 0x000e620000008800 */
[----:B------:R-:W-:Y:S01]  /*0490*/  VOTEU.ANY UR4, UPT, PT ;  /* 0x0000000000047886 */ /* 0x000fe200038e0100 */
[----:B------:R-:W-:Y:S01]  /*04a0*/  CREDUX.MIN UR8, R8 ;  /* 0x00000000080872cc */ /* 0x000fe20000008000 */
[----:B------:R-:W-:-:S06]  /*04b0*/  UFLO.U32 UR4, UR4 ;  /* 0x00000004000472bd */ /* 0x000fcc00080e0000 */
[----:B0-----:R-:W-:Y:S01]  /*04c0*/  ISETP.EQ.U32.AND P0, PT, R4, UR4, PT ;  /* 0x0000000404007c0c */ /* 0x001fe2000bf02070 */
[----:B------:R-:W-:-:S05]  /*04d0*/  UMOV UR4, 0x400 ;  /* 0x0000040000047882 */ /* 0x000fca0000000000 */
[----:B------:R-:W-:Y:S01]  /*04e0*/  MOV R4, UR8 ;  /* 0x0000000800047c02 */ /* 0x000fe20008000f00 */
[----:B-1----:R-:W-:-:S06]  /*04f0*/  ULEA UR4, UR5, UR4, 0x18 ;  /* 0x0000000405047291 */ /* 0x002fcc000f8ec0ff */
[----:B------:R-:W-:-:S05]  /*0500*/  IMAD.U32 R9, RZ, RZ, UR4 ;  /* 0x00000004ff097e24 */ /* 0x000fca000f8e00ff */
[----:B------:R0:W-:Y:S02]  /*0510*/  @P0 ATOMS.MIN RZ, [R9], R4 ;  /* 0x0000000409ff038c */ /* 0x0001e40000800000 */
.L_x_46:
[----:B------:R-:W-:Y:S05]  /*0520*/  BSYNC.RECONVERGENT B0 ;  /* 0x0000000000007941 */ /* 0x000fea0003800200 */
.L_x_44:
[----:B------:R-:W-:Y:S06]  /*0530*/  BAR.SYNC.DEFER_BLOCKING 0x0 ;  /* 0x0000000000007b1d */ /* 0x000fec0000010000 */
[----:B------:R-:W2:Y:S01]  /*0540*/  LDG.E R7, desc[UR6][R2.64] ;  /* 0x0000000602077981 */ /* 0x000ea2000c1e1900 */
[----:B------:R-:W-:Y:S03]  /*0550*/  BSSY.RECONVERGENT B0, `(.L_x_47) ;  /* 0x000000b000007945 */ /* 0x000fe60003800200 */
[----:B01----:R-:W2:Y:S02]  /*0560*/  LDS R4, [R9] ;  /* 0x0000000009047984 */ /* 0x003ea40000000800 */
[----:B--2---:R-:W-:Y:S01]  /*0570*/  FSETP.NEU.AND P0, PT, R4, R7, PT ;  /* 0x000000070400720b */ /* 0x004fe20003f0d000 */
[----:B------:R-:W-:-:S12]  /*0580*/  IMAD.MOV.U32 R7, RZ, RZ, RZ ;  /* 0x000000ffff077224 */ /* 0x000fd800078e00ff */
[----:B------:R-:W-:Y:S05]  /*0590*/  @P0 BRA `(.L_x_48) ;  /* 0x0000000000180947 */ /* 0x000fea0003800000 */
[----:B------:R-:W0:Y:S01]  /*05a0*/  LDC.64 R6, c[0x0][0x388] ;  /* 0x0000e200ff067b82 */ /* 0x000e220000000a00 */
[----:B------:R-:W-:-:S04]  /*05b0*/  IADD3 R0, P0, PT, R5, R0, RZ ;  /* 0x0000000005007210 */ /* 0x000fc80007f1e0ff */
[----:B------:R-:W-:Y:S02]  /*05c0*/  LEA.HI.X.SX32 R5, R5, RZ, 0x1, P0 ;  /* 0x000000ff05057211 */ /* 0x000fe400000f0eff */
[----:B0-----:R-:W-:-:S04]  /*05d0*/  LEA R4, P0, R0, R6, 0x2 ;  /* 0x0000000600047211 */ /* 0x001fc800078010ff */
[----:B------:R-:W-:-:S05]  /*05e0*/  LEA.HI.X R5, R0, R7, R5, 0x2, P0 ;  /* 0x0000000700057211 */ /* 0x000fca00000f1405 */
[----:B------:R0:W5:Y:S04]  /*05f0*/  LDG.E R7, desc[UR6][R4.64] ;  /* 0x0000000604077981 */ /* 0x000168000c1e1900 */
.L_x_48:
[----:B------:R-:W-:Y:S05]  /*0600*/  BSYNC.RECONVERGENT B0 ;  /* 0x0000000000007941 */ /* 0x000fea0003800200 */
.L_x_47:
[----:B-----5:R-:W-:Y:S01]  /*0610*/  STG.E desc[UR6][R2.64], R7 ;  /* 0x0000000702007986 */ /* 0x020fe2000c101906 */
[----:B------:R-:W-:Y:S05]  /*0620*/  EXIT ;  /* 0x000000000000794d */ /* 0x000fea0003800000 */
.L_x_49:
        /* <DEDUP_REMOVED lines=13> */
.L_x_79:


//--------------------- .text._Z7maxpoolPfS_iiiii --------------------------
	.section	.text._Z7maxpoolPfS_iiiii,"ax",@progbits
	.align	128
        .global         _Z7maxpoolPfS_iiiii
        .type           _Z7maxpoolPfS_iiiii,@function
        .size           _Z7maxpoolPfS_iiiii,(.L_x_80 - _Z7maxpoolPfS_iiiii)
        .other          _Z7maxpoolPfS_iiiii,@"STO_CUDA_ENTRY STV_DEFAULT"
_Z7maxpoolPfS_iiiii:
.text._Z7maxpoolPfS_iiiii:
        /* <DEDUP_REMOVED lines=32> */
[----:B------:R-:W-:Y:S02]  /*0200*/  @P0 IADD3 R5, PT, PT, R5, 0x1, RZ ;  /* 0x0000000105050810 */ /* 0x000fe40007ffe0ff */
[----:B------:R-:W-:-:S03]  /*0210*/  LOP3.LUT P0, R6, R9, RZ, R6, 0xfa, !PT ;  /* 0x000000ff09067212 */ /* 0x000fc6000780fa06 */
[----:B------:R-:W-:Y:S01]  /*0220*/  @!P1 IMAD.MOV R5, RZ, RZ, -R5 ;  /* 0x000000ffff059224 */ /* 0x000fe200078e0a05 */
        /* <DEDUP_REMOVED lines=33> */
[----:B------:R-:W-:-:S05]  /*0440*/  MOV R5, UR4 ;  /* 0x0000000400057c02 */ /* 0x000fca0008000f00 */
[----:B------:R1:W-:Y:S01]  /*0450*/  @P0 ATOMS.MAX.S32 RZ, [R5], R2 ;  /* 0x0000000205ff038c */ /* 0x0003e20001000200 */
[----:B------:R-:W-:Y:S05]  /*0460*/  BRA `(.L_x_52) ;  /* 0x00000000002c7947 */ /* 0x000fea0003800000 */
.L_x_51:
[----:B------:R-:W0:Y:S01]  /*0470*/  S2R R2, SR_LANEID ;  /* 0x0000000000027919 */ /* 0x000e220000000000 */
[----:B------:R-:W1:Y:S01]  /*0480*/  S2UR UR5, SR_CgaCtaId ;  /* 0x00000000000579c3 */ /* 0x000e620000008800 */
[----:B------:R-:W-:Y:S01]  /*0490*/  VOTEU.ANY UR4, UPT, PT ;  /* 0x0000000000047886 */ /* 0x000fe200038e0100 */
[----:B------:R-:W-:Y:S01]  /*04a0*/  CREDUX.MIN UR8, R9 ;  /* 0x00000000090872cc */ /* 0x000fe20000008000 */
[----:B------:R-:W-:-:S06]  /*04b0*/  UFLO.U32 UR4, UR4 ;  /* 0x00000004000472bd */ /* 0x000fcc00080e0000 */
[----:B0-----:R-:W-:Y:S01]  /*04c0*/  ISETP.EQ.U32.AND P0, PT, R2, UR4, PT ;  /* 0x0000000402007c0c */ /* 0x001fe2000bf02070 */
[----:B------:R-:W-:-:S05]  /*04d0*/  UMOV UR4, 0x400 ;  /* 0x0000040000047882 */ /* 0x000fca0000000000 */
[----:B------:R-:W-:Y:S01]  /*04e0*/  IMAD.U32 R2, RZ, RZ, UR8 ;  /* 0x00000008ff027e24 */ /* 0x000fe2000f8e00ff */
[----:B-1----:R-:W-:-:S06]  /*04f0*/  ULEA UR4, UR5, UR4, 0x18 ;  /* 0x0000000405047291 */ /* 0x002fcc000f8ec0ff */
[----:B------:R-:W-:-:S05]  /*0500*/  IMAD.U32 R5, RZ, RZ, UR4 ;  /* 0x00000004ff057e24 */ /* 0x000fca000f8e00ff */
[----:B------:R0:W-:Y:S02]  /*0510*/  @P0 ATOMS.MIN RZ, [R5], R2 ;  /* 0x0000000205ff038c */ /* 0x0001e40000800000 */
.L_x_52:
[----:B------:R-:W-:Y:S05]  /*0520*/  BSYNC.RECONVERGENT B0 ;  /* 0x0000000000007941 */ /* 0x000fea0003800200 */
.L_x_50:
[----:B------:R-:W-:Y:S01]  /*0530*/  BAR.SYNC.DEFER_BLOCKING 0x0 ;  /* 0x0000000000007b1d */ /* 0x000fe20000010000 */
[----:B------:R-:W-:-:S13]  /*0540*/  ISETP.NE.AND P0, PT, R6, RZ, PT ;  /* 0x000000ff0600720c */ /* 0x000fda0003f05270 */
[----:B------:R-:W-:Y:S05]  /*0550*/  @P0 EXIT ;  /* 0x000000000000094d */ /* 0x000fea0003800000 */
[----:B01----:R-:W0:Y:S01]  /*0560*/  LDS R5, [R5] ;  /* 0x0000000005057984 */ /* 0x003e220000000800 */
[----:B------:R-:W1:Y:S01]  /*0570*/  LDC.64 R6, c[0x0][0x388] ;  /* 0x0000e200ff067b82 */ /* 0x000e620000000a00 */
[----:B------:R-:W-:-:S04]  /*0580*/  IADD3 R0, P0, PT, R3, R0, RZ ;  /* 0x0000000003007210 */ /* 0x000fc80007f1e0ff */
[----:B------:R-:W-:Y:S02]  /*0590*/  LEA.HI.X.SX32 R3, R3, RZ, 0x1, P0 ;  /* 0x000000ff03037211 */ /* 0x000fe400000f0eff */
[----:B-1----:R-:W-:-:S04]  /*05a0*/  LEA R2, P0, R0, R6, 0x2 ;  /* 0x0000000600027211 */ /* 0x002fc800078010ff */
[----:B------:R-:W-:-:S05]  /*05b0*/  LEA.HI.X R3, R0, R7, R3, 0x2, P0 ;  /* 0x0000000700037211 */ /* 0x000fca00000f1403 */
[----:B0-----:R-:W-:Y:S01]  /*05c0*/  STG.E desc[UR6][R2.64], R5 ;  /* 0x0000000502007986 */ /* 0x001fe2000c101906 */
[----:B------:R-:W-:Y:S05]  /*05d0*/  EXIT ;  /* 0x000000000000794d */ /* 0x000fea0003800000 */
.L_x_53:
        /* <DEDUP_REMOVED lines=10> */
.L_x_80:


//--------------------- .text._Z13relu_backpropPfS_ii --------------------------
	.section	.text._Z13relu_backpropPfS_ii,"ax",@progbits
	.align	128
        .global         _Z13relu_backpropPfS_ii
        .type           _Z13relu_backpropPfS_ii,@function
        .size           _Z13relu_backpropPfS_ii,(.L_x_81 - _Z13relu_backpropPfS_ii)
        .other          _Z13relu_backpropPfS_ii,@"STO_CUDA_ENTRY STV_DEFAULT"
_Z13relu_backpropPfS_ii:
.text._Z13relu_backpropPfS_ii:
[----:B------:R-:W-:Y:S08]  /*0000*/  LDC R1, c[0x0][0x37c] ;  /* 0x0000df00ff017b82 */ /* 0x000ff00000000800 */
[----:B------:R-:W-:Y:S01]  /*0010*/  S2UR UR4, SR_CTAID.X ;  /* 0x00000000000479c3 */ /* 0x000fe20000002500 */
[----:B------:R-:W0:Y:S01]  /*0020*/  LDCU.64 UR8, c[0x0][0x390] ;  /* 0x00007200ff0877ac */ /* 0x000e220008000a00 */
[----:B------:R-:W1:Y:S06]  /*0030*/  LDCU.64 UR10, c[0x0][0x380] ;  /* 0x00007000ff0a77ac */ /* 0x000e6c0008000a00 */
[----:B------:R-:W0:Y:S08]  /*0040*/  S2UR UR5, SR_CTAID.Z ;  /* 0x00000000000579c3 */ /* 0x000e300000002700 */
[----:B------:R-:W2:Y:S01]  /*0050*/  S2UR UR6, SR_CTAID.Y ;  /* 0x00000000000679c3 */ /* 0x000ea20000002600 */
[----:B0-----:R-:W-:-:S02]  /*0060*/  UIMAD UR4, UR4, UR9, UR5 ;  /* 0x00000009040472a4 */ /* 0x001fc4000f8e0205 */
[----:B------:R-:W-:Y:S01]  /*0070*/  UIMAD UR5, UR8, UR8, URZ ;  /* 0x00000008080572a4 */ /* 0x000fe2000f8e02ff */
[----:B------:R-:W0:Y:S03]  /*0080*/  LDCU.64 UR8, c[0x0][0x358] ;  /* 0x00006b00ff0877ac */ /* 0x000e260008000a00 */
[----:B------:R-:W-:-:S04]  /*0090*/  UIMAD UR4, UR4, UR5, URZ ;  /* 0x00000005040472a4 */ /* 0x000fc8000f8e02ff */
[----:B--2---:R-:W-:-:S04]  /*00a0*/  UIADD3 UR6, UP0, UPT, UR4, UR6, URZ ;  /* 0x0000000604067290 */ /* 0x004fc8000ff1e0ff */
[----:B------:R-:W-:Y:S02]  /*00b0*/  ULEA.HI.X.SX32 UR5, UR4, URZ, 0x1, UP0 ;  /* 0x000000ff04057291 */ /* 0x000fe400080f0eff */
[----:B------:R-:W-:Y:S02]  /*00c0*/  USHF.L.U32 UR4, UR6, 0x2, URZ ;  /* 0x0000000206047899 */ /* 0x000fe400080006ff */
[----:B------:R-:W-:Y:S02]  /*00d0*/  USHF.L.U64.HI UR5, UR6, 0x2, UR5 ;  /* 0x0000000206057899 */ /* 0x000fe40008010205 */
[----:B-1----:R-:W-:-:S04]  /*00e0*/  UIADD3 UR6, UP0, UPT, UR4, UR10, URZ ;  /* 0x0000000a04067290 */ /* 0x002fc8000ff1e0ff */
[----:B------:R-:W-:Y:S02]  /*00f0*/  UIADD3.X UR7, UPT, UPT, UR5, UR11, URZ, UP0, !UPT ;  /* 0x0000000b05077290 */ /* 0x000fe400087fe4ff */
[----:B------:R-:W-:-:S04]  /*0100*/  IMAD.U32 R2, RZ, RZ, UR6 ;  /* 0x00000006ff027e24 */ /* 0x000fc8000f8e00ff */
[----:B------:R-:W-:-:S05]  /*0110*/  MOV R3, UR7 ;  /* 0x0000000700037c02 */ /* 0x000fca0008000f00 */
[----:B0-----:R-:W2:Y:S01]  /*0120*/  LDG.E R0, desc[UR8][R2.64] ;  /* 0x0000000802007981 */ /* 0x001ea2000c1e1900 */
[----:B------:R-:W-:Y:S01]  /*0130*/  IMAD.MOV.U32 R5, RZ, RZ, RZ ;  /* 0x000000ffff057224 */ /* 0x000fe200078e00ff */
[----:B--2---:R-:W-:-:S13]  /*0140*/  FSETP.GEU.AND P0, PT, R0, RZ, PT ;  /* 0x000000ff0000720b */ /* 0x004fda0003f0e000 */
[----:B------:R-:W-:Y:S05]  /*0150*/  @!P0 BRA `(.L_x_54) ;  /* 0x0000000000188947 */ /* 0x000fea0003800000 */
[----:B------:R-:W0:Y:S02]  /*0160*/  LDCU.64 UR6, c[0x0][0x388] ;  /* 0x00007100ff0677ac */ /* 0x000e240008000a00 */
[----:B0-----:R-:W-:-:S04]  /*0170*/  UIADD3 UR4, UP0, UPT, UR4, UR6, URZ ;  /* 0x0000000604047290 */ /* 0x001fc8000ff1e0ff */
[----:B------:R-:W-:Y:S02]  /*0180*/  UIADD3.X UR5, UPT, UPT, UR5, UR7, URZ, UP0, !UPT ;  /* 0x0000000705057290 */ /* 0x000fe400087fe4ff */
[----:B------:R-:W-:-:S04]  /*0190*/  MOV R4, UR4 ;  /* 0x0000000400047c02 */ /* 0x000fc80008000f00 */
[----:B------:R-:W-:-:S06]  /*01a0*/  IMAD.U32 R5, RZ, RZ, UR5 ;  /* 0x00000005ff057e24 */ /* 0x000fcc000f8e00ff */
[----:B------:R0:W5:Y:S02]  /*01b0*/  LDG.E R5, desc[UR8][R4.64] ;  /* 0x0000000804057981 */ /* 0x000164000c1e1900 */
.L_x_54:
[----:B-----5:R-:W-:Y:S01]  /*01c0*/  STG.E desc[UR8][R2.64], R5 ;  /* 0x0000000502007986 */ /* 0x020fe2000c101908 */
[----:B------:R-:W-:Y:S05]  /*01d0*/  EXIT ;  /* 0x000000000000794d */ /* 0x000fea0003800000 */
.L_x_55:
        /* <DEDUP_REMOVED lines=10> */
.L_x_81:


//--------------------- .text._Z4reluPfS_ii       --------------------------
	.section	.text._Z4reluPfS_ii,"ax",@progbits
	.align	128
        .global         _Z4reluPfS_ii
        .type           _Z4reluPfS_ii,@function
        .size           _Z4reluPfS_ii,(.L_x_82 - _Z4reluPfS_ii)
        .other          _Z4reluPfS_ii,@"STO_CUDA_ENTRY STV_DEFAULT"
_Z4reluPfS_ii:
.text._Z4reluPfS_ii:
[----:B------:R-:W-:Y:S08]  /*0000*/  LDC R1, c[0x0][0x37c] ;  /* 0x0000df00ff017b82 */ /* 0x000ff00000000800 */
[----:B------:R-:W-:Y:S01]  /*0010*/  S2UR UR4, SR_CTAID.X ;  /* 0x00000000000479c3 */ /* 0x000fe20000002500 */
[----:B------:R-:W0:Y:S01]  /*0020*/  LDCU.64 UR8, c[0x0][0x390] ;  /* 0x00007200ff0877ac */ /* 0x000e220008000a00 */
[----:B------:R-:W1:Y:S06]  /*0030*/  LDCU.128 UR12, c[0x0][0x380] ;  /* 0x00007000ff0c77ac */ /* 0x000e6c0008000c00 */
        /* <DEDUP_REMOVED lines=13> */
[----:B------:R-:W-:-:S05]  /*0110*/  IMAD.U32 R5, RZ, RZ, UR5 ;  /* 0x00000005ff057e24 */ /* 0x000fca000f8e00ff */
[----:B0-----:R0:W2:Y:S01]  /*0120*/  LDG.E R4, desc[UR8][R4.64] ;  /* 0x0000000804047981 */ /* 0x0010a2000c1e1900 */
[----:B------:R-:W-:Y:S01]  /*0130*/  MOV R0, RZ ;  /* 0x000000ff00007202 */ /* 0x000fe20000000f00 */
[----:B------:R-:W-:-:S04]  /*0140*/  UIADD3 UR4, UP0, UPT, UR6, UR14, URZ ;  /* 0x0000000e06047290 */ /* 0x000fc8000ff1e0ff */
[----:B------:R-:W-:-:S06]  /*0150*/  UIADD3.X UR5, UPT, UPT, UR7, UR15, URZ, UP0, !UPT ;  /* 0x0000000f07057290 */ /* 0x000fcc00087fe4ff */
[----:B0-----:R-:W-:Y:S01]  /*0160*/  MOV R5, UR5 ;  /* 0x0000000500057c02 */ /* 0x001fe20008000f00 */
[----:B--2---:R0:W1:Y:S02]  /*0170*/  F2F.F64.F32 R2, R4 ;  /* 0x0000000400027310 */ /* 0x0040640000201800 */
[----:B0-----:R-:W-:Y:S01]  /*0180*/  IMAD.U32 R4, RZ, RZ, UR4 ;  /* 0x00000004ff047e24 */ /* 0x001fe2000f8e00ff */
[----:B-1----:R-:W-:Y:S01]  /*0190*/  DSETP.MAX.AND P0, P1, RZ, R2, PT ;  /* 0x00000002ff00722a */ /* 0x002fe2000390f000 */
[----:B------:R-:W-:-:S05]  /*01a0*/  IMAD.MOV.U32 R7, RZ, RZ, R3 ;  /* 0x000000ffff077224 */ /* 0x000fca00078e0003 */
[C---:B------:R-:W-:Y:S02]  /*01b0*/  FSEL R9, R0.reuse, R7, P0 ;  /* 0x0000000700097208 */ /* 0x040fe40000000000 */
[----:B------:R-:W-:-:S06]  /*01c0*/  SEL R2, R0, R2, P0 ;  /* 0x0000000200027207 */ /* 0x000fcc0000000000 */
[----:B------:R-:W-:-:S04]  /*01d0*/  @P1 LOP3.LUT R9, R7, 0x80000, RZ, 0xfc, !PT ;  /* 0x0008000007091812 */ /* 0x000fc800078efcff */
[----:B------:R-:W-:-:S06]  /*01e0*/  MOV R3, R9 ;  /* 0x0000000900037202 */ /* 0x000fcc0000000f00 */
[----:B------:R-:W0:Y:S02]  /*01f0*/  F2F.F32.F64 R3, R2 ;  /* 0x0000000200037310 */ /* 0x000e240000301000 */
[----:B0-----:R-:W-:Y:S01]  /*0200*/  STG.E desc[UR8][R4.64], R3 ;  /* 0x0000000304007986 */ /* 0x001fe2000c101908 */
[----:B------:R-:W-:Y:S05]  /*0210*/  EXIT ;  /* 0x000000000000794d */ /* 0x000fea0003800000 */
.L_x_56:
        /* <DEDUP_REMOVED lines=14> */
.L_x_82:


//--------------------- .text._Z19conv_layer_backpropPfS_S_S_S_S_iiiiif --------------------------
	.section	.text._Z19conv_layer_backpropPfS_S_S_S_S_iiiiif,"ax",@progbits
	.align	128
        .global         _Z19conv_layer_backpropPfS_S_S_S_S_iiiiif
        .type           _Z19conv_layer_backpropPfS_S_S_S_S_iiiiif,@function
        .size           _Z19conv_layer_backpropPfS_S_S_S_S_iiiiif,(.L_x_83 - _Z19conv_layer_backpropPfS_S_S_S_S_iiiiif)
        .other          _Z19conv_layer_backpropPfS_S_S_S_S_iiiiif,@"STO_CUDA_ENTRY STV_DEFAULT"
_Z19conv_layer_backpropPfS_S_S_S_S_iiiiif:
.text._Z19conv_layer_backpropPfS_S_S_S_S_iiiiif:
[----:B------:R-:W-:Y:S01]  /*0000*/  LDC R1, c[0x0][0x37c] ;  /* 0x0000df00ff017b82 */ /* 0x000fe20000000800 */
[----:B------:R-:W0:Y:S07]  /*0010*/  S2R R9, SR_TID.Z ;  /* 0x0000000000097919 */ /* 0x000e2e0000002300 */
[----:B------:R-:W-:Y:S01]  /*0020*/  S2UR UR6, SR_CTAID.X ;  /* 0x00000000000679c3 */ /* 0x000fe20000002500 */
[----:B------:R-:W1:Y:S01]  /*0030*/  LDCU UR4, c[0x0][0x3c0] ;  /* 0x00007800ff0477ac */ /* 0x000e620008000800 */
[----:B------:R-:W2:Y:S01]  /*0040*/  S2R R7, SR_TID.Y ;  /* 0x0000000000077919 */ /* 0x000ea20000002200 */
[----:B------:R-:W3:Y:S01]  /*0050*/  LDCU.64 UR8, c[0x0][0x380] ;  /* 0x00007000ff0877ac */ /* 0x000ee20008000a00 */
[----:B------:R-:W2:Y:S04]  /*0060*/  S2R R0, SR_TID.X ;  /* 0x0000000000007919 */ /* 0x000ea80000002100 */
[----:B------:R-:W1:Y:S01]  /*0070*/  S2UR UR5, SR_CTAID.Z ;  /* 0x00000000000579c3 */ /* 0x000e620000002700 */
[----:B------:R-:W4:Y:S07]  /*0080*/  S2R R6, SR_CTAID.Y ;  /* 0x0000000000067919 */ /* 0x000f2e0000002600 */
[----:B------:R-:W0:Y:S08]  /*0090*/  LDC.64 R2, c[0x0][0x3b8] ;  /* 0x0000ee00ff027b82 */ /* 0x000e300000000a00 */
[----:B------:R-:W5:Y:S08]  /*00a0*/  LDC.64 R4, c[0x0][0x3b0] ;  /* 0x0000ec00ff047b82 */ /* 0x000f700000000a00 */
[----:B------:R-:W3:Y:S01]  /*00b0*/  LDC.64 R10, c[0x0][0x3a8] ;  /* 0x0000ea00ff0a7b82 */ /* 0x000ee20000000a00 */
[----:B-1----:R-:W-:-:S02]  /*00c0*/  UIMAD UR4, UR6, UR4, UR5 ;  /* 0x00000004060472a4 */ /* 0x002fc4000f8e0205 */
[----:B0-----:R-:W-:Y:S02]  /*00d0*/  IMAD R8, R2, UR5, R9 ;  /* 0x0000000502087c24 */ /* 0x001fe4000f8e0209 */
[----:B------:R-:W-:-:S04]  /*00e0*/  IMAD R12, R3, R3, RZ ;  /* 0x00000003030c7224 */ /* 0x000fc800078e02ff */
[----:B------:R-:W-:-:S03]  /*00f0*/  IMAD R15, R12, UR4, RZ ;  /* 0x000000040c0f7c24 */ /* 0x000fc6000f8e02ff */
[----:B------:R-:W0:Y:S01]  /*0100*/  LDCU.64 UR4, c[0x0][0x358] ;  /* 0x00006b00ff0477ac */ /* 0x000e220008000a00 */
[----:B-----5:R-:W-:Y:S01]  /*0110*/  IMAD R13, R4, R4, RZ ;  /* 0x00000004040d7224 */ /* 0x020fe200078e02ff */
[----:B----4-:R-:W-:-:S03]  /*0120*/  IADD3 R14, P0, PT, R15, R6, RZ ;  /* 0x000000060f0e7210 */ /* 0x010fc60007f1e0ff */
[----:B------:R-:W-:Y:S02]  /*0130*/  IMAD R8, R8, R13, RZ ;  /* 0x0000000d08087224 */ /* 0x000fe400078e02ff */
[----:B--2---:R-:W-:-:S05]  /*0140*/  IMAD R13, R7, R4, R0 ;  /* 0x00000004070d7224 */ /* 0x004fca00078e0200 */
[----:B------:R-:W-:Y:S02]  /*0150*/  IADD3 R4, P1, PT, R8, R13, RZ ;  /* 0x0000000d08047210 */ /* 0x000fe40007f3e0ff */
[----:B------:R-:W-:Y:S02]  /*0160*/  LEA.HI.X.SX32 R13, R15, RZ, 0x1, P0 ;  /* 0x000000ff0f0d7211 */ /* 0x000fe400000f0eff */
[----:B---3--:R-:W-:Y:S02]  /*0170*/  LEA R12, P0, R14, R10, 0x2 ;  /* 0x0000000a0e0c7211 */ /* 0x008fe400078010ff */
[----:B------:R-:W-:Y:S02]  /*0180*/  LEA.HI.X.SX32 R15, R8, RZ, 0x1, P1 ;  /* 0x000000ff080f7211 */ /* 0x000fe400008f0eff */
[----:B------:R-:W-:Y:S02]  /*0190*/  LEA R10, P1, R4, UR8, 0x2 ;  /* 0x00000008040a7c11 */ /* 0x000fe4000f8210ff */
[----:B------:R-:W-:-:S02]  /*01a0*/  LEA.HI.X R13, R14, R11, R13, 0x2, P0 ;  /* 0x0000000b0e0d7211 */ /* 0x000fc400000f140d */
[----:B------:R-:W-:-:S03]  /*01b0*/  LEA.HI.X R11, R4, UR9, R15, 0x2, P1 ;  /* 0x00000009040b7c11 */ /* 0x000fc600088f140f */
[----:B0-----:R-:W2:Y:S04]  /*01c0*/  LDG.E R4, desc[UR4][R12.64] ;  /* 0x000000040c047981 */ /* 0x001ea8000c1e1900 */
[----:B------:R0:W2:Y:S01]  /*01d0*/  LDG.E R11, desc[UR4][R10.64] ;  /* 0x000000040a0b7981 */ /* 0x0000a2000c1e1900 */
[----:B------:R-:W-:Y:S01]  /*01e0*/  IABS R17, R3 ;  /* 0x0000000300117213 */ /* 0x000fe20000000000 */
[----:B------:R-:W-:Y:S01]  /*01f0*/  IMAD R2, R2, UR6, R9 ;  /* 0x0000000602027c24 */ /* 0x000fe2000f8e0209 */
[----:B------:R-:W1:Y:S02]  /*0200*/  LDCU.64 UR6, c[0x0][0x398] ;  /* 0x00007300ff0677ac */ /* 0x000e640008000a00 */
[----:B------:R-:W3:Y:S01]  /*0210*/  I2F.RP R8, R17 ;  /* 0x0000001100087306 */ /* 0x000ee20000209400 */
[----:B0-----:R-:W-:-:S07]  /*0220*/  IABS R10, R6 ;  /* 0x00000006000a7213 */ /* 0x001fce0000000000 */
[----:B---3--:R-:W0:Y:S02]  /*0230*/  MUFU.RCP R8, R8 ;  /* 0x0000000800087308 */ /* 0x008e240000001000 */
[----:B0-----:R-:W-:-:S06]  /*0240*/  VIADD R14, R8, 0xffffffe ;  /* 0x0ffffffe080e7836 */ /* 0x001fcc0000000000 */
[----:B------:R0:W3:Y:S02]  /*0250*/  F2I.FTZ.U32.TRUNC.NTZ R15, R14 ;  /* 0x0000000e000f7305 */ /* 0x0000e4000021f000 */
[----:B0-----:R-:W-:Y:S02]  /*0260*/  HFMA2 R14, -RZ, RZ, 0, 0 ;  /* 0x00000000ff0e7431 */ /* 0x001fe400000001ff */
[----:B---3--:R-:W-:-:S04]  /*0270*/  IMAD.MOV R16, RZ, RZ, -R15 ;  /* 0x000000ffff107224 */ /* 0x008fc800078e0a0f */
[----:B------:R-:W-:-:S04]  /*0280*/  IMAD R19, R16, R17, RZ ;  /* 0x0000001110137224 */ /* 0x000fc800078e02ff */
[----:B------:R-:W-:-:S06]  /*0290*/  IMAD.HI.U32 R15, R15, R19, R14 ;  /* 0x000000130f0f7227 */ /* 0x000fcc00078e000e */
[----:B------:R-:W-:-:S04]  /*02a0*/  IMAD.HI.U32 R15, R15, R10, RZ ;  /* 0x0000000a0f0f7227 */ /* 0x000fc800078e00ff */
[----:B------:R-:W-:-:S04]  /*02b0*/  IMAD.MOV R8, RZ, RZ, -R15 ;  /* 0x000000ffff087224 */ /* 0x000fc800078e0a0f */
[----:B------:R-:W-:-:S05]  /*02c0*/  IMAD R8, R17, R8, R10 ;  /* 0x0000000811087224 */ /* 0x000fca00078e020a */
[----:B------:R-:W-:-:S13]  /*02d0*/  ISETP.GT.U32.AND P2, PT, R17, R8, PT ;  /* 0x000000081100720c */ /* 0x000fda0003f44070 */
[-C--:B------:R-:W-:Y:S01]  /*02e0*/  @!P2 IADD3 R8, PT, PT, R8, -R17.reuse, RZ ;  /* 0x800000110808a210 */ /* 0x080fe20007ffe0ff */
[----:B------:R-:W-:Y:S01]  /*02f0*/  @!P2 VIADD R15, R15, 0x1 ;  /* 0x000000010f0fa836 */ /* 0x000fe20000000000 */
[----:B------:R-:W-:Y:S02]  /*0300*/  ISETP.NE.AND P2, PT, R3, RZ, PT ;  /* 0x000000ff0300720c */ /* 0x000fe40003f45270 */
[----:B------:R-:W-:Y:S02]  /*0310*/  ISETP.GE.U32.AND P0, PT, R8, R17, PT ;  /* 0x000000110800720c */ /* 0x000fe40003f06070 */
[----:B------:R-:W-:-:S04]  /*0320*/  LOP3.LUT R8, R6, R3, RZ, 0x3c, !PT ;  /* 0x0000000306087212 */ /* 0x000fc800078e3cff */
[----:B------:R-:W-:-:S07]  /*0330*/  ISETP.GE.AND P1, PT, R8, RZ, PT ;  /* 0x000000ff0800720c */ /* 0x000fce0003f26270 */
[----:B------:R-:W-:-:S06]  /*0340*/  @P0 IADD3 R15, PT, PT, R15, 0x1, RZ ;  /* 0x000000010f0f0810 */ /* 0x000fcc0007ffe0ff */
[----:B------:R-:W-:Y:S01]  /*0350*/  @!P1 IMAD.MOV R15, RZ, RZ, -R15 ;  /* 0x000000ffff0f9224 */ /* 0x000fe200078e0a0f */
[----:B------:R-:W-:-:S04]  /*0360*/  @!P2 LOP3.LUT R15, RZ, R3, RZ, 0x33, !PT ;  /* 0x00000003ff0fa212 */ /* 0x000fc800078e33ff */
[----:B------:R-:W-:-:S05]  /*0370*/  IADD3 R8, PT, PT, -R15, RZ, RZ ;  /* 0x000000ff0f087210 */ /* 0x000fca0007ffe1ff */
[----:B------:R-:W-:Y:S02]  /*0380*/  IMAD R3, R3, R8, R6 ;  /* 0x0000000803037224 */ /* 0x000fe400078e0206 */
[----:B------:R-:W-:-:S03]  /*0390*/  IMAD R6, R15, 0x2, R7 ;  /* 0x000000020f067824 */ /* 0x000fc600078e0207 */
[----:B------:R-:W-:Y:S01]  /*03a0*/  LEA R0, R3, R0, 0x1 ;  /* 0x0000000003007211 */ /* 0x000fe200078e08ff */
[----:B------:R-:W-:-:S04]  /*03b0*/  IMAD R3, R5, R5, RZ ;  /* 0x0000000505037224 */ /* 0x000fc800078e02ff */
[----:B------:R-:W-:Y:S02]  /*03c0*/  IMAD R2, R2, R3, RZ ;  /* 0x0000000302027224 */ /* 0x000fe400078e02ff */
[----:B------:R-:W-:-:S05]  /*03d0*/  IMAD R5, R6, R5, R0 ;  /* 0x0000000506057224 */ /* 0x000fca00078e0200 */
[----:B------:R-:W-:-:S04]  /*03e0*/  IADD3 R5, P0, PT, R2, R5, RZ ;  /* 0x0000000502057210 */ /* 0x000fc80007f1e0ff */
[----:B------:R-:W-:Y:S02]  /*03f0*/  LEA.HI.X.SX32 R0, R2, RZ, 0x1, P0 ;  /* 0x000000ff02007211 */ /* 0x000fe400000f0eff */
[----:B-1----:R-:W-:-:S04]  /*0400*/  LEA R2, P0, R5, UR6, 0x2 ;  /* 0x0000000605027c11 */ /* 0x002fc8000f8010ff */
[----:B------:R-:W-:Y:S01]  /*0410*/  LEA.HI.X R3, R5, UR7, R0, 0x2, P0 ;  /* 0x0000000705037c11 */ /* 0x000fe200080f1400 */
[----:B--2---:R-:W-:-:S05]  /*0420*/  FMUL R11, R4, R11 ;  /* 0x0000000b040b7220 */ /* 0x004fca0000400000 */
[----:B------:R-:W-:Y:S01]  /*0430*/  REDG.E.ADD.F32.FTZ.RN.STRONG.GPU desc[UR4][R2.64], R11 ;  /* 0x0000000b020079a6 */ /* 0x000fe2000c12f304 */
[----:B------:R-:W-:Y:S05]  /*0440*/  EXIT ;  /* 0x000000000000794d */ /* 0x000fea0003800000 */
.L_x_57:
        /* <DEDUP_REMOVED lines=11> */
.L_x_83:


//--------------------- .text._Z20conv_weight_backpropPfS_S_S_S_S_iiiiif --------------------------
	.section	.text._Z20conv_weight_backpropPfS_S_S_S_S_iiiiif,"ax",@progbits
	.align	128
        .global         _Z20conv_weight_backpropPfS_S_S_S_S_iiiiif
        .type           _Z20conv_weight_backpropPfS_S_S_S_S_iiiiif,@function
        .size           _Z20conv_weight_backpropPfS_S_S_S_S_iiiiif,(.L_x_76 - _Z20conv_weight_backpropPfS_S_S_S_S_iiiiif)
        .other          _Z20conv_weight_backpropPfS_S_S_S_S_iiiiif,@"STO_CUDA_ENTRY STV_DEFAULT"
_Z20conv_weight_backpropPfS_S_S_S_S_iiiiif:
.text._Z20conv_weight_backpropPfS_S_S_S_S_iiiiif:
[----:B------:R-:W-:Y:S01]  /*0000*/  LDC R1, c[0x0][0x37c] ;  /* 0x0000df00ff017b82 */ /* 0x000fe20000000800 */
[----:B------:R-:W0:Y:S07]  /*0010*/  S2R R11, SR_TID.Z ;  /* 0x00000000000b7919 */ /* 0x000e2e0000002300 */
[----:B------:R-:W0:Y:S01]  /*0020*/  LDC.64 R14, c[0x0][0x3b8] ;  /* 0x0000ee00ff0e7b82 */ /* 0x000e220000000a00 */
[----:B------:R-:W1:Y:S01]  /*0030*/  LDCU.128 UR8, c[0x0][0x380] ;  /* 0x00007000ff0877ac */ /* 0x000e620008000c00 */
[----:B------:R-:W0:Y:S01]  /*0040*/  S2R R19, SR_CTAID.Z ;  /* 0x0000000000137919 */ /* 0x000e220000002700 */
[----:B------:R-:W2:Y:S01]  /*0050*/  LDCU.64 UR6, c[0x0][0x358] ;  /* 0x00006b00ff0677ac */ /* 0x000ea20008000a00 */
[----:B------:R-:W3:Y:S04]  /*0060*/  S2R R8, SR_TID.X ;  /* 0x0000000000087919 */ /* 0x000ee80000002100 */
[----:B------:R-:W4:Y:S01]  /*0070*/  LDC.64 R4, c[0x0][0x3b0] ;  /* 0x0000ec00ff047b82 */ /* 0x000f220000000a00 */
[----:B------:R-:W3:Y:S07]  /*0080*/  S2R R9, SR_TID.Y ;  /* 0x0000000000097919 */ /* 0x000eee0000002200 */
[----:B------:R-:W2:Y:S01]  /*0090*/  LDC.64 R20, c[0x0][0x3a0] ;  /* 0x0000e800ff147b82 */ /* 0x000ea20000000a00 */
[----:B----4-:R-:W-:-:S02]  /*00a0*/  IMAD R3, R4, R4, RZ ;  /* 0x0000000404037224 */ /* 0x010fc400078e02ff */
[----:B0-----:R-:W-:-:S04]  /*00b0*/  IMAD R0, R19, R14, R11 ;  /* 0x0000000e13007224 */ /* 0x001fc800078e020b */
[----:B------:R-:W-:Y:S02]  /*00c0*/  IMAD R0, R0, R3, RZ ;  /* 0x0000000300007224 */ /* 0x000fe400078e02ff */
[----:B---3--:R-:W-:-:S05]  /*00d0*/  IMAD R7, R9, R4, R8 ;  /* 0x0000000409077224 */ /* 0x008fca00078e0208 */
[----:B------:R-:W-:-:S04]  /*00e0*/  IADD3 R7, P0, PT, R0, R7, RZ ;  /* 0x0000000700077210 */ /* 0x000fc80007f1e0ff */
[----:B------:R-:W-:Y:S01]  /*00f0*/  LEA.HI.X.SX32 R0, R0, RZ, 0x1, P0 ;  /* 0x000000ff00007211 */ /* 0x000fe200000f0eff */
[----:B------:R-:W-:-:S03]  /*0100*/  IMAD.SHL.U32 R4, R7, 0x4, RZ ;  /* 0x0000000407047824 */ /* 0x000fc600078e00ff */
[----:B------:R-:W-:Y:S02]  /*0110*/  SHF.L.U64.HI R17, R7, 0x2, R0 ;  /* 0x0000000207117819 */ /* 0x000fe40000010200 */
[----:B-1----:R-:W-:-:S04]  /*0120*/  IADD3 R2, P0, PT, R4, UR8, RZ ;  /* 0x0000000804027c10 */ /* 0x002fc8000ff1e0ff */
[----:B------:R-:W-:-:S05]  /*0130*/  IADD3.X R3, PT, PT, R17, UR9, RZ, P0, !PT ;  /* 0x0000000911037c10 */ /* 0x000fca00087fe4ff */
[----:B--2---:R0:W2:Y:S01]  /*0140*/  LDG.E R2, desc[UR6][R2.64] ;  /* 0x0000000602027981 */ /* 0x0040a2000c1e1900 */
[----:B------:R-:W-:Y:S01]  /*0150*/  IABS R16, R15 ;  /* 0x0000000f00107213 */ /* 0x000fe20000000000 */
[----:B------:R-:W1:Y:S03]  /*0160*/  S2R R12, SR_CTAID.Y ;  /* 0x00000000000c7919 */ /* 0x000e660000002600 */
[----:B------:R-:W3:Y:S01]  /*0170*/  I2F.RP R10, R16 ;  /* 0x00000010000a7306 */ /* 0x000ee20000209400 */
[----:B------:R-:W4:Y:S01]  /*0180*/  LDCU UR4, c[0x0][0x370] ;  /* 0x00006e00ff0477ac */ /* 0x000f220008000800 */
[----:B------:R-:W-:-:S06]  /*0190*/  IMAD.WIDE.U32 R20, R19, 0x4, R20 ;  /* 0x0000000413147825 */ /* 0x000fcc00078e0014 */
[----:B---3--:R-:W3:Y:S01]  /*01a0*/  MUFU.RCP R10, R10 ;  /* 0x0000000a000a7308 */ /* 0x008ee20000001000 */
[----:B-1----:R-:W-:Y:S01]  /*01b0*/  IABS R13, R12 ;  /* 0x0000000c000d7213 */ /* 0x002fe20000000000 */
[----:B---3--:R-:W-:Y:S01]  /*01c0*/  VIADD R6, R10, 0xffffffe ;  /* 0x0ffffffe0a067836 */ /* 0x008fe20000000000 */
[----:B------:R-:W4:Y:S01]  /*01d0*/  LDCU UR5, c[0x0][0x374] ;  /* 0x00006e80ff0577ac */ /* 0x000f220008000800 */
[----:B------:R1:W5:Y:S01]  /*01e0*/  LDG.E R0, desc[UR6][R20.64] ;  /* 0x0000000614007981 */ /* 0x000362000c1e1900 */
[----:B------:R-:W-:-:S03]  /*01f0*/  IMAD R5, R5, R5, RZ ;  /* 0x0000000505057224 */ /* 0x000fc600078e02ff */
[----:B------:R3:W0:Y:S01]  /*0200*/  F2I.FTZ.U32.TRUNC.NTZ R7, R6 ;  /* 0x0000000600077305 */ /* 0x000622000021f000 */
[----:B------:R-:W-:Y:S01]  /*0210*/  BSSY.RECONVERGENT B0, `(.L_x_58) ;  /* 0x000002d000007945 */ /* 0x000fe20003800200 */
[----:B---3--:R-:W-:Y:S02]  /*0220*/  IMAD.MOV.U32 R6, RZ, RZ, RZ ;  /* 0x000000ffff067224 */ /* 0x008fe400078e00ff */
[----:B0-----:R-:W-:Y:S01]  /*0230*/  IMAD.MOV R3, RZ, RZ, -R7 ;  /* 0x000000ffff037224 */ /* 0x001fe200078e0a07 */
[----:B----4-:R-:W-:-:S03]  /*0240*/  UIMAD UR4, UR4, UR5, URZ ;  /* 0x00000005040472a4 */ /* 0x010fc6000f8e02ff */
[----:B------:R-:W-:-:S04]  /*0250*/  IMAD R3, R3, R16, RZ ;  /* 0x0000001003037224 */ /* 0x000fc800078e02ff */
[----:B------:R-:W-:-:S04]  /*0260*/  IMAD.HI.U32 R7, R7, R3, R6 ;  /* 0x0000000307077227 */ /* 0x000fc800078e0006 */
[----:B------:R-:W-:-:S04]  /*0270*/  IMAD.MOV.U32 R3, RZ, RZ, R13 ;  /* 0x000000ffff037224 */ /* 0x000fc800078e000d */
[----:B------:R-:W-:-:S04]  /*0280*/  IMAD.HI.U32 R10, R7, R3, RZ ;  /* 0x00000003070a7227 */ /* 0x000fc800078e00ff */
[----:B------:R-:W-:-:S04]  /*0290*/  IMAD.MOV R7, RZ, RZ, -R10 ;  /* 0x000000ffff077224 */ /* 0x000fc800078e0a0a */
[C---:B------:R-:W-:Y:S02]  /*02a0*/  IMAD R3, R16.reuse, R7, R3 ;  /* 0x0000000710037224 */ /* 0x040fe400078e0203 */
[----:B------:R-:W0:Y:S03]  /*02b0*/  LDC.64 R6, c[0x0][0x390] ;  /* 0x0000e400ff067b82 */ /* 0x000e260000000a00 */
[----:B------:R-:W-:-:S13]  /*02c0*/  ISETP.GT.U32.AND P2, PT, R16, R3, PT ;  /* 0x000000031000720c */ /* 0x000fda0003f44070 */
[----:B------:R-:W-:Y:S02]  /*02d0*/  @!P2 IMAD.IADD R3, R3, 0x1, -R16 ;  /* 0x000000010303a824 */ /* 0x000fe400078e0a10 */
[----:B------:R-:W-:Y:S01]  /*02e0*/  @!P2 VIADD R10, R10, 0x1 ;  /* 0x000000010a0aa836 */ /* 0x000fe20000000000 */
[----:B------:R-:W-:Y:S02]  /*02f0*/  ISETP.NE.AND P2, PT, R15, RZ, PT ;  /* 0x000000ff0f00720c */ /* 0x000fe40003f45270 */
[----:B------:R-:W-:Y:S02]  /*0300*/  ISETP.GE.U32.AND P0, PT, R3, R16, PT ;  /* 0x000000100300720c */ /* 0x000fe40003f06070 */
[----:B------:R-:W-:Y:S01]  /*0310*/  LOP3.LUT R3, R12, R15, RZ, 0x3c, !PT ;  /* 0x0000000f0c037212 */ /* 0x000fe200078e3cff */
[----:B------:R-:W3:Y:S01]  /*0320*/  LDC R16, c[0x0][0x3c0] ;  /* 0x0000f000ff107b82 */ /* 0x000ee20000000800 */
[----:B0-----:R-:W-:Y:S02]  /*0330*/  IMAD.WIDE.U32 R6, R19, 0x4, R6 ;  /* 0x0000000413067825 */ /* 0x001fe400078e0006 */
[----:B------:R-:W-:-:S02]  /*0340*/  ISETP.GE.AND P1, PT, R3, RZ, PT ;  /* 0x000000ff0300720c */ /* 0x000fc40003f26270 */
[----:B------:R-:W-:-:S03]  /*0350*/  I2FP.F32.U32 R3, UR4 ;  /* 0x0000000400037c45 */ /* 0x000fc60008201000 */
[----:B------:R-:W0:Y:S01]  /*0360*/  S2UR UR4, SR_CTAID.X ;  /* 0x00000000000479c3 */ /* 0x000e220000002500 */
[----:B------:R-:W4:Y:S01]  /*0370*/  MUFU.RCP R18, R3 ;  /* 0x0000000300127308 */ /* 0x000f220000001000 */
[----:B------:R-:W-:-:S06]  /*0380*/  @P0 VIADD R10, R10, 0x1 ;  /* 0x000000010a0a0836 */ /* 0x000fcc0000000000 */
[----:B------:R-:W-:Y:S01]  /*0390*/  @!P1 IMAD.MOV R10, RZ, RZ, -R10 ;  /* 0x000000ffff0a9224 */ /* 0x000fe200078e0a0a */
[----:B------:R-:W-:Y:S02]  /*03a0*/  @!P2 LOP3.LUT R10, RZ, R15, RZ, 0x33, !PT ;  /* 0x0000000fff0aa212 */ /* 0x000fe400078e33ff */
[----:B------:R-:W-:Y:S02]  /*03b0*/  IADD3 R4, P1, PT, R4, UR10, RZ ;  /* 0x0000000a04047c10 */ /* 0x000fe4000ff3e0ff */
[----:B-1----:R-:W-:Y:S01]  /*03c0*/  IADD3 R20, PT, PT, -R10, RZ, RZ ;  /* 0x000000ff0a147210 */ /* 0x002fe20007ffe1ff */
[----:B----4-:R-:W-:-:S04]  /*03d0*/  FFMA R13, -R3, R18, 1 ;  /* 0x3f800000030d7423 */ /* 0x010fc80000000112 */
[----:B------:R-:W-:Y:S01]  /*03e0*/  FFMA R21, R18, R13, R18 ;  /* 0x0000000d12157223 */ /* 0x000fe20000000012 */
[C---:B------:R-:W-:Y:S02]  /*03f0*/  IMAD R13, R15.reuse, R20, R12 ;  /* 0x000000140f0d7224 */ /* 0x040fe400078e020c */
[----:B0-----:R-:W-:Y:S02]  /*0400*/  IMAD R14, R14, UR4, R11 ;  /* 0x000000040e0e7c24 */ /* 0x001fe4000f8e020b */
[----:B------:R-:W-:Y:S02]  /*0410*/  IMAD R20, R15, R15, RZ ;  /* 0x0000000f0f147224 */ /* 0x000fe400078e02ff */
[----:B---3--:R-:W-:Y:S02]  /*0420*/  IMAD R15, R16, UR4, R19 ;  /* 0x00000004100f7c24 */ /* 0x008fe4000f8e0213 */
[----:B------:R-:W-:Y:S01]  /*0430*/  IMAD R16, R14, R5, RZ ;  /* 0x000000050e107224 */ /* 0x000fe200078e02ff */
[----:B------:R-:W-:Y:S01]  /*0440*/  IADD3.X R5, PT, PT, R17, UR11, RZ, P1, !PT ;  /* 0x0000000b11057c10 */ /* 0x000fe20008ffe4ff */
[----:B------:R-:W-:Y:S01]  /*0450*/  IMAD R17, R15, R20, RZ ;  /* 0x000000140f117224 */ /* 0x000fe200078e02ff */
[----:B--2---:R-:W0:Y:S01]  /*0460*/  FCHK P0, R2, R3 ;  /* 0x0000000302007302 */ /* 0x004e220000000000 */
[----:B------:R-:W-:-:S04]  /*0470*/  FFMA R18, R2, R21, RZ ;  /* 0x0000001502127223 */ /* 0x000fc800000000ff */
[----:B------:R-:W-:-:S04]  /*0480*/  FFMA R22, -R3, R18, R2 ;  /* 0x0000001203167223 */ /* 0x000fc80000000102 */
[----:B------:R-:W-:Y:S01]  /*0490*/  FFMA R18, R21, R22, R18 ;  /* 0x0000001615127223 */ /* 0x000fe20000000012 */
[----:B0-----:R-:W-:Y:S06]  /*04a0*/  @!P0 BRA `(.L_x_59) ;  /* 0x00000000000c8947 */ /* 0x001fec0003800000 */
[----:B------:R-:W-:-:S07]  /*04b0*/  MOV R14, 0x4d0 ;  /* 0x000004d0000e7802 */ /* 0x000fce0000000f00 */
[----:B-----5:R-:W-:Y:S05]  /*04c0*/  CALL.REL.NOINC `($__internal_2_$__cuda_sm3x_div_rn_noftz_f32_slowpath) ;  /* 0x0000000000a07944 */ /* 0x020fea0003c00000 */
[----:B------:R-:W-:-:S07]  /*04d0*/  IMAD.MOV.U32 R18, RZ, RZ, R2 ;  /* 0x000000ffff127224 */ /* 0x000fce00078e0002 */
.L_x_59:
[----:B------:R-:W-:Y:S05]  /*04e0*/  BSYNC.RECONVERGENT B0 ;  /* 0x0000000000007941 */ /* 0x000fea0003800200 */
.L_x_58:
[----:B------:R-:W0:Y:S01]  /*04f0*/  LDCU UR8, c[0x0][0x3b4] ;  /* 0x00007680ff0877ac */ /* 0x000e220008000800 */
[----:B------:R-:W1:Y:S01]  /*0500*/  LDC.64 R14, c[0x0][0x3a8] ;  /* 0x0000ea00ff0e7b82 */ /* 0x000e620000000a00 */
[----:B------:R-:W-:Y:S01]  /*0510*/  IMAD R10, R10, 0x2, R9 ;  /* 0x000000020a0a7824 */ /* 0x000fe200078e0209 */
[----:B------:R-:W-:Y:S01]  /*0520*/  IADD3 R2, P1, PT, R17, R12, RZ ;  /* 0x0000000c11027210 */ /* 0x000fe20007f3e0ff */
[----:B------:R-:W2:Y:S01]  /*0530*/  LDCU.64 UR4, c[0x0][0x398] ;  /* 0x00007300ff0477ac */ /* 0x000ea20008000a00 */
[----:B------:R-:W-:-:S04]  /*0540*/  IMAD R13, R13, 0x2, R8 ;  /* 0x000000020d0d7824 */ /* 0x000fc800078e0208 */
[----:B0-----:R-:W-:Y:S01]  /*0550*/  IMAD R13, R10, UR8, R13 ;  /* 0x000000080a0d7c24 */ /* 0x001fe2000f8e020d */
[----:B------:R-:W-:-:S04]  /*0560*/  LEA.HI.X.SX32 R10, R17, RZ, 0x1, P1 ;  /* 0x000000ff110a7211 */ /* 0x000fc800008f0eff */
[----:B------:R-:W-:Y:S02]  /*0570*/  IADD3 R13, P0, PT, R16, R13, RZ ;  /* 0x0000000d100d7210 */ /* 0x000fe40007f1e0ff */
[----:B-1----:R-:W-:Y:S02]  /*0580*/  LEA R12, P1, R2, R14, 0x2 ;  /* 0x0000000e020c7211 */ /* 0x002fe400078210ff */
[----:B------:R-:W-:Y:S02]  /*0590*/  LEA.HI.X.SX32 R20, R16, RZ, 0x1, P0 ;  /* 0x000000ff10147211 */ /* 0x000fe400000f0eff */
[C---:B--2---:R-:W-:Y:S01]  /*05a0*/  LEA R16, P0, R13.reuse, UR4, 0x2 ;  /* 0x000000040d107c11 */ /* 0x044fe2000f8010ff */
[----:B------:R-:W0:Y:S03]  /*05b0*/  LDCU UR4, c[0x0][0x3c4] ;  /* 0x00007880ff0477ac */ /* 0x000e260008000800 */
[----:B------:R-:W-:-:S02]  /*05c0*/  LEA.HI.X R17, R13, UR5, R20, 0x2, P0 ;  /* 0x000000050d117c11 */ /* 0x000fc400080f1414 */
[----:B------:R-:W-:-:S03]  /*05d0*/  LEA.HI.X R13, R2, R15, R10, 0x2, P1 ;  /* 0x0000000f020d7211 */ /* 0x000fc600008f140a */
[----:B------:R-:W0:Y:S04]  /*05e0*/  LDG.E R16, desc[UR6][R16.64] ;  /* 0x0000000610107981 */ /* 0x000e28000c1e1900 */
[----:B------:R-:W2:Y:S01]  /*05f0*/  LDG.E R2, desc[UR6][R12.64] ;  /* 0x000000060c027981 */ /* 0x000ea2000c1e1900 */
[----:B------:R-:W-:Y:S01]  /*0600*/  LOP3.LUT P0, RZ, R11, R8, R9, 0xfe, !PT ;  /* 0x000000080bff7212 */ /* 0x000fe2000780fe09 */
[----:B0-----:R-:W-:-:S04]  /*0610*/  FMUL R15, R16, UR4 ;  /* 0x00000004100f7c20 */ /* 0x001fc80008400000 */
[----:B--2---:R-:W-:-:S05]  /*0620*/  FFMA R15, -R15, R2, R18 ;  /* 0x000000020f0f7223 */ /* 0x004fca0000000112 */
[----:B------:R0:W-:Y:S03]  /*0630*/  REDG.E.ADD.F32.FTZ.RN.STRONG.GPU desc[UR6][R4.64], R15 ;  /* 0x0000000f040079a6 */ /* 0x0001e6000c12f306 */
[----:B------:R-:W-:Y:S05]  /*0640*/  @P0 EXIT ;  /* 0x000000000000094d */ /* 0x000fea0003800000 */
[----:B------:R-:W0:Y:S08]  /*0650*/  MUFU.RCP R2, R3 ;  /* 0x0000000300027308 */ /* 0x000e300000001000 */
[----:B-----5:R-:W1:Y:S01]  /*0660*/  FCHK P0, R0, R3 ;  /* 0x0000000300007302 */ /* 0x020e620000000000 */
[----:B0-----:R-:W-:-:S04]  /*0670*/  FFMA R5, -R3, R2, 1 ;  /* 0x3f80000003057423 */ /* 0x001fc80000000102 */
[----:B------:R-:W-:-:S04]  /*0680*/  FFMA R9, R2, R5, R2 ;  /* 0x0000000502097223 */ /* 0x000fc80000000002 */
[----:B------:R-:W-:-:S04]  /*0690*/  FFMA R2, R0, R9, RZ ;  /* 0x0000000900027223 */ /* 0x000fc800000000ff */
[----:B------:R-:W-:-:S04]  /*06a0*/  FFMA R5, -R3, R2, R0 ;  /* 0x0000000203057223 */ /* 0x000fc80000000100 */
[----:B------:R-:W-:Y:S01]  /*06b0*/  FFMA R2, R9, R5, R2 ;  /* 0x0000000509027223 */ /* 0x000fe20000000002 */
[----:B-1----:R-:W-:Y:S06]  /*06c0*/  @!P0 BRA `(.L_x_60) ;  /* 0x00000000000c8947 */ /* 0x002fec0003800000 */
[----:B------:R-:W-:Y:S01]  /*06d0*/  IMAD.MOV.U32 R2, RZ, RZ, R0 ;  /* 0x000000ffff027224 */ /* 0x000fe200078e0000 */
[----:B------:R-:W-:-:S07]  /*06e0*/  MOV R14, 0x700 ;  /* 0x00000700000e7802 */ /* 0x000fce0000000f00 */
[----:B------:R-:W-:Y:S05]  /*06f0*/  CALL.REL.NOINC `($__internal_2_$__cuda_sm3x_div_rn_noftz_f32_slowpath) ;  /* 0x0000000000147944 */ /* 0x000fea0003c00000 */
.L_x_60:
[----:B------:R-:W2:Y:S01]  /*0700*/  LDG.E R13, desc[UR6][R12.64] ;  /* 0x000000060c0d7981 */ /* 0x000ea2000c1e1900 */
[----:B------:R-:W2:Y:S02]  /*0710*/  LDCU UR4, c[0x0][0x3c4] ;  /* 0x00007880ff0477ac */ /* 0x000ea40008000800 */
[----:B--2---:R-:W-:-:S05]  /*0720*/  FFMA R3, -R13, UR4, R2 ;  /* 0x000000040d037c23 */ /* 0x004fca0008000102 */
[----:B------:R-:W-:Y:S01]  /*0730*/  REDG.E.ADD.F32.FTZ.RN.STRONG.GPU desc[UR6][R6.64], R3 ;  /* 0x00000003060079a6 */ /* 0x000fe2000c12f306 */
[----:B------:R-:W-:Y:S05]  /*0740*/  EXIT ;  /* 0x000000000000794d */ /* 0x000fea0003800000 */
        .weak           $__internal_2_$__cuda_sm3x_div_rn_noftz_f32_slowpath
        .type           $__internal_2_$__cuda_sm3x_div_rn_noftz_f32_slowpath,@function
        .size           $__internal_2_$__cuda_sm3x_div_rn_noftz_f32_slowpath,(.L_x_76 - $__internal_2_$__cuda_sm3x_div_rn_noftz_f32_slowpath)
$__internal_2_$__cuda_sm3x_div_rn_noftz_f32_slowpath:
[--C-:B------:R-:W-:Y:S01]  /*0750*/  SHF.R.U32.HI R15, RZ, 0x17, R3.reuse ;  /* 0x00000017ff0f7819 */ /* 0x100fe20000011603 */
[----:B------:R-:W-:Y:S01]  /*0760*/  BSSY.RECONVERGENT B1, `(.L_x_61) ;  /* 0x0000063000017945 */ /* 0x000fe20003800200 */
[----:B------:R-:W-:Y:S01]  /*0770*/  SHF.R.U32.HI R20, RZ, 0x17, R2 ;  /* 0x00000017ff147819 */ /* 0x000fe20000011602 */
[----:B------:R-:W-:Y:S01]  /*0780*/  IMAD.MOV.U32 R19, RZ, RZ, R3 ;  /* 0x000000ffff137224 */ /* 0x000fe200078e0003 */
[----:B------:R-:W-:Y:S02]  /*0790*/  LOP3.LUT R15, R15, 0xff, RZ, 0xc0, !PT ;  /* 0x000000ff0f0f7812 */ /* 0x000fe400078ec0ff */
[----:B------:R-:W-:-:S03]  /*07a0*/  LOP3.LUT R20, R20, 0xff, RZ, 0xc0, !PT ;  /* 0x000000ff14147812 */ /* 0x000fc600078ec0ff */
[----:B------:R-:W-:Y:S02]  /*07b0*/  VIADD R22, R15, 0xffffffff ;  /* 0xffffffff0f167836 */ /* 0x000fe40000000000 */
[----:B------:R-:W-:-:S03]  /*07c0*/  VIADD R21, R20, 0xffffffff ;  /* 0xffffffff14157836 */ /* 0x000fc60000000000 */
        /* <DEDUP_REMOVED lines=22> */
[----:B------:R-:W-:Y:S02]  /*0930*/  @P0 IMAD.MOV.U32 R18, RZ, RZ, RZ ;  /* 0x000000ffff120224 */ /* 0x000fe400078e00ff */
[----:B------:R-:W-:Y:S01]  /*0940*/  @!P0 FFMA R2, R2, 1.84467440737095516160e+19, RZ ;  /* 0x5f80000002028823 */ /* 0x000fe200000000ff */
[----:B------:R-:W-:Y:S02]  /*0950*/  @!P0 IMAD.MOV.U32 R18, RZ, RZ, -0x40 ;  /* 0xffffffc0ff128424 */ /* 0x000fe400078e00ff */
[----:B------:R-:W-:Y:S02]  /*0960*/  @!P1 FFMA R19, R3, 1.84467440737095516160e+19, RZ ;  /* 0x5f80000003139823 */ /* 0x000fe400000000ff */
[----:B------:R-:W-:-:S07]  /*0970*/  @!P1 VIADD R18, R18, 0x40 ;  /* 0x0000004012129836 */ /* 0x000fce0000000000 */
.L_x_62:
[----:B------:R-:W-:Y:S01]  /*0980*/  LEA R22, R15, 0xc0800000, 0x17 ;  /* 0xc08000000f167811 */ /* 0x000fe200078eb8ff */
[----:B------:R-:W-:Y:S01]  /*0990*/  VIADD R20, R20, 0xffffff81 ;  /* 0xffffff8114147836 */ /* 0x000fe20000000000 */
[----:B------:R-:W-:Y:S03]  /*09a0*/  BSSY.RECONVERGENT B2, `(.L_x_67) ;  /* 0x0000035000027945 */ /* 0x000fe60003800200 */
[----:B------:R-:W-:Y:S02]  /*09b0*/  IMAD.IADD R23, R19, 0x1, -R22 ;  /* 0x0000000113177824 */ /* 0x000fe400078e0a16 */
[C---:B------:R-:W-:Y:S02]  /*09c0*/  IMAD R2, R20.reuse, -0x800000, R2 ;  /* 0xff80000014027824 */ /* 0x040fe400078e0202 */
[----:B------:R0:W1:Y:S01]  /*09d0*/  MUFU.RCP R22, R23 ;  /* 0x0000001700167308 */ /* 0x0000620000001000 */
[----:B------:R-:W-:Y:S01]  /*09e0*/  FADD.FTZ R19, -R23, -RZ ;  /* 0x800000ff17137221 */ /* 0x000fe20000010100 */
[----:B0-----:R-:W-:-:S05]  /*09f0*/  IADD3 R23, PT, PT, R20, 0x7f, -R15 ;  /* 0x0000007f14177810 */ /* 0x001fca0007ffe80f */
[----:B------:R-:W-:Y:S02]  /*0a00*/  IMAD.IADD R23, R23, 0x1, R18 ;  /* 0x0000000117177824 */ /* 0x000fe400078e0212 */
        /* <DEDUP_REMOVED lines=20> */
[-CC-:B------:R-:W-:Y:S01]  /*0b50*/  FFMA.RZ R18, R21, R19.reuse, R22.reuse ;  /* 0x0000001315127223 */ /* 0x180fe2000000c016 */
[C---:B------:R-:W-:Y:S02]  /*0b60*/  ISETP.NE.AND P2, PT, R15.reuse, RZ, PT ;  /* 0x000000ff0f00720c */ /* 0x040fe40003f45270 */
[----:B------:R-:W-:Y:S02]  /*0b70*/  ISETP.NE.AND P1, PT, R15, RZ, PT ;  /* 0x000000ff0f00720c */ /* 0x000fe40003f25270 */
[----:B------:R-:W-:Y:S01]  /*0b80*/  LOP3.LUT R20, R18, 0x7fffff, RZ, 0xc0, !PT ;  /* 0x007fffff12147812 */ /* 0x000fe200078ec0ff */
[CCC-:B------:R-:W-:Y:S01]  /*0b90*/  FFMA.RP R18, R21.reuse, R19.reuse, R22.reuse ;  /* 0x0000001315127223 */ /* 0x1c0fe20000008016 */
[----:B------:R-:W-:Y:S01]  /*0ba0*/  FFMA.RM R19, R21, R19, R22 ;  /* 0x0000001315137223 */ /* 0x000fe20000004016 */
[----:B------:R-:W-:Y:S01]  /*0bb0*/  VIADD R21, R15, 0x20 ;  /* 0x000000200f157836 */ /* 0x000fe20000000000 */
[----:B------:R-:W-:Y:S01]  /*0bc0*/  LOP3.LUT R20, R20, 0x800000, RZ, 0xfc, !PT ;  /* 0x0080000014147812 */ /* 0x000fe200078efcff */
[----:B------:R-:W-:-:S02]  /*0bd0*/  IMAD.MOV R15, RZ, RZ, -R15 ;  /* 0x000000ffff0f7224 */ /* 0x000fc400078e0a0f */
        /* <DEDUP_REMOVED lines=13> */
.L_x_69:
[----:B------:R-:W-:-:S04]  /*0cb0*/  LOP3.LUT R2, R2, 0x80000000, RZ, 0xc0, !PT ;  /* 0x8000000002027812 */ /* 0x000fc800078ec0ff */
[----:B------:R-:W-:Y:S01]  /*0cc0*/  LOP3.LUT R2, R2, 0x7f800000, RZ, 0xfc, !PT ;  /* 0x7f80000002027812 */ /* 0x000fe200078efcff */
[----:B------:R-:W-:Y:S06]  /*0cd0*/  BRA `(.L_x_70) ;  /* 0x0000000000047947 */ /* 0x000fec0003800000 */
.L_x_68:
[----:B------:R-:W-:-:S07]  /*0ce0*/  IMAD R2, R23, 0x800000, R2 ;  /* 0x0080000017027824 */ /* 0x000fce00078e0202 */
.L_x_70:
[----:B------:R-:W-:Y:S05]  /*0cf0*/  BSYNC.RECONVERGENT B2 ;  /* 0x0000000000027941 */ /* 0x000fea0003800200 */
.L_x_67:
[----:B------:R-:W-:Y:S05]  /*0d00*/  BRA `(.L_x_71) ;  /* 0x0000000000207947 */ /* 0x000fea0003800000 */
.L_x_66:
[----:B------:R-:W-:-:S04]  /*0d10*/  LOP3.LUT R2, R19, 0x80000000, R2, 0x48, !PT ;  /* 0x8000000013027812 */ /* 0x000fc800078e4802 */
[----:B------:R-:W-:Y:S01]  /*0d20*/  LOP3.LUT R2, R2, 0x7f800000, RZ, 0xfc, !PT ;  /* 0x7f80000002027812 */ /* 0x000fe200078efcff */
[----:B------:R-:W-:Y:S06]  /*0d30*/  BRA `(.L_x_71) ;  /* 0x0000000000147947 */ /* 0x000fec0003800000 */
.L_x_65:
[----:B------:R-:W-:Y:S01]  /*0d40*/  LOP3.LUT R2, R19, 0x80000000, R2, 0x48, !PT ;  /* 0x8000000013027812 */ /* 0x000fe200078e4802 */
[----:B------:R-:W-:Y:S06]  /*0d50*/  BRA `(.L_x_71) ;  /* 0x00000000000c7947 */ /* 0x000fec0003800000 */
.L_x_64:
[----:B------:R-:W0:Y:S01]  /*0d60*/  MUFU.RSQ R2, -QNAN ;  /* 0xffc0000000027908 */ /* 0x000e220000001400 */
[----:B------:R-:W-:Y:S05]  /*0d70*/  BRA `(.L_x_71) ;  /* 0x0000000000047947 */ /* 0x000fea0003800000 */
.L_x_63:
[----:B------:R-:W-:-:S07]  /*0d80*/  FADD.FTZ R2, R2, R3 ;  /* 0x0000000302027221 */ /* 0x000fce0000010000 */
.L_x_71:
[----:B------:R-:W-:Y:S05]  /*0d90*/  BSYNC.RECONVERGENT B1 ;  /* 0x0000000000017941 */ /* 0x000fea0003800200 */
.L_x_61:
[----:B------:R-:W-:-:S04]  /*0da0*/  IMAD.MOV.U32 R15, RZ, RZ, 0x0 ;  /* 0x00000000ff0f7424 */ /* 0x000fc800078e00ff */
[----:B0-----:R-:W-:Y:S05]  /*0db0*/  RET.REL.NODEC R14 `(_Z20conv_weight_backpropPfS_S_S_S_S_iiiiif) ;  /* 0xfffffff00e907950 */ /* 0x001fea0003c3ffff */
.L_x_72:
        /* <DEDUP_REMOVED lines=12> */
.L_x_76:


//--------------------- .text._Z4convPfS_S_S_iiiii --------------------------
	.section	.text._Z4convPfS_S_S_iiiii,"ax",@progbits
	.align	128
        .global         _Z4convPfS_S_S_iiiii
        .type           _Z4convPfS_S_S_iiiii,@function
        .size           _Z4convPfS_S_S_iiiii,(.L_x_85 - _Z4convPfS_S_S_iiiii)
        .other          _Z4convPfS_S_S_iiiii,@"STO_CUDA_ENTRY STV_DEFAULT"
_Z4convPfS_S_S_iiiii:
.text._Z4convPfS_S_S_iiiii:
[----:B------:R-:W-:Y:S08]  /*0000*/  LDC R1, c[0x0][0x37c] ;  /* 0x0000df00ff017b82 */ /* 0x000ff00000000800 */
[----:B------:R-:W0:Y:S01]  /*0010*/  LDC.64 R2, c[0x0][0x3a8] ;  /* 0x0000ea00ff027b82 */ /* 0x000e220000000a00 */
[----:B------:R-:W1:Y:S01]  /*0020*/  S2R R0, SR_CTAID.Y ;  /* 0x0000000000007919 */ /* 0x000e620000002600 */
[----:B------:R-:W2:Y:S01]  /*0030*/  LDCU.128 UR8, c[0x0][0x380] ;  /* 0x00007000ff0877ac */ /* 0x000ea20008000c00 */
[----:B------:R-:W3:Y:S05]  /*0040*/  LDCU.64 UR4, c[0x0][0x358] ;  /* 0x00006b00ff0477ac */ /* 0x000eea0008000a00 */
[----:B------:R-:W4:Y:S08]  /*0050*/  S2UR UR6, SR_CTAID.X ;  /* 0x00000000000679c3 */ /* 0x000f300000002500 */
[----:B------:R-:W5:Y:S01]  /*0060*/  LDC R17, c[0x0][0x3b0] ;  /* 0x0000ec00ff117b82 */ /* 0x000f620000000800 */
[----:B0-----:R-:W-:-:S04]  /*0070*/  IABS R7, R3 ;  /* 0x0000000300077213 */ /* 0x001fc80000000000 */
[----:B------:R-:W0:Y:S08]  /*0080*/  I2F.RP R6, R7 ;  /* 0x0000000700067306 */ /* 0x000e300000209400 */
[----:B0-----:R-:W0:Y:S02]  /*0090*/  MUFU.RCP R6, R6 ;  /* 0x0000000600067308 */ /* 0x001e240000001000 */
[----:B0-----:R-:W-:-:S06]  /*00a0*/  VIADD R4, R6, 0xffffffe ;  /* 0x0ffffffe06047836 */ /* 0x001fcc0000000000 */
[----:B------:R0:W2:Y:S02]  /*00b0*/  F2I.FTZ.U32.TRUNC.NTZ R5, R4 ;  /* 0x0000000400057305 */ /* 0x0000a4000021f000 */
[----:B0-----:R-:W-:Y:S02]  /*00c0*/  HFMA2 R4, -RZ, RZ, 0, 0 ;  /* 0x00000000ff047431 */ /* 0x001fe400000001ff */
[----:B--2---:R-:W-:-:S04]  /*00d0*/  IMAD.MOV R8, RZ, RZ, -R5 ;  /* 0x000000ffff087224 */ /* 0x004fc800078e0a05 */
[----:B------:R-:W-:Y:S01]  /*00e0*/  IMAD R9, R8, R7, RZ ;  /* 0x0000000708097224 */ /* 0x000fe200078e02ff */
[----:B-1----:R-:W-:-:S03]  /*00f0*/  IABS R8, R0 ;  /* 0x0000000000087213 */ /* 0x002fc60000000000 */
[----:B------:R-:W-:Y:S02]  /*0100*/  IMAD.HI.U32 R5, R5, R9, R4 ;  /* 0x0000000905057227 */ /* 0x000fe400078e0004 */
[----:B------:R-:W0:Y:S04]  /*0110*/  S2R R4, SR_CTAID.Z ;  /* 0x0000000000047919 */ /* 0x000e280000002700 */
[----:B------:R-:W-:Y:S02]  /*0120*/  IMAD.HI.U32 R10, R5, R8, RZ ;  /* 0x00000008050a7227 */ /* 0x000fe400078e00ff */
[----:B------:R-:W0:Y:S02]  /*0130*/  S2R R5, SR_TID.Z ;  /* 0x0000000000057919 */ /* 0x000e240000002300 */
[----:B------:R-:W-:-:S04]  /*0140*/  IMAD.MOV R6, RZ, RZ, -R10 ;  /* 0x000000ffff067224 */ /* 0x000fc800078e0a0a */
[----:B------:R-:W-:Y:S01]  /*0150*/  IMAD R6, R7, R6, R8 ;  /* 0x0000000607067224 */ /* 0x000fe200078e0208 */
[----:B------:R-:W-:-:S04]  /*0160*/  LOP3.LUT R8, R0, R3, RZ, 0x3c, !PT ;  /* 0x0000000300087212 */ /* 0x000fc800078e3cff */
[----:B------:R-:W-:Y:S02]  /*0170*/  ISETP.GT.U32.AND P2, PT, R7, R6, PT ;  /* 0x000000060700720c */ /* 0x000fe40003f44070 */
[----:B------:R-:W-:Y:S02]  /*0180*/  ISETP.GE.AND P1, PT, R8, RZ, PT ;  /* 0x000000ff0800720c */ /* 0x000fe40003f26270 */
[----:B------:R-:W1:Y:S09]  /*0190*/  LDC.64 R8, c[0x0][0x3a0] ;  /* 0x0000e800ff087b82 */ /* 0x000e720000000a00 */
[----:B------:R-:W-:Y:S01]  /*01a0*/  @!P2 IADD3 R6, PT, PT, R6, -R7, RZ ;  /* 0x800000070606a210 */ /* 0x000fe20007ffe0ff */
[----:B------:R-:W-:Y:S01]  /*01b0*/  @!P2 VIADD R10, R10, 0x1 ;  /* 0x000000010a0aa836 */ /* 0x000fe20000000000 */
[----:B------:R-:W-:-:S02]  /*01c0*/  ISETP.NE.AND P2, PT, R3, RZ, PT ;  /* 0x000000ff0300720c */ /* 0x000fc40003f45270 */
[----:B------:R-:W-:Y:S02]  /*01d0*/  ISETP.GE.U32.AND P0, PT, R6, R7, PT ;  /* 0x000000070600720c */ /* 0x000fe40003f06070 */
[----:B------:R-:W2:Y:S01]  /*01e0*/  S2R R6, SR_TID.Y ;  /* 0x0000000000067919 */ /* 0x000ea20000002200 */
[----:B------:R-:W3:Y:S01]  /*01f0*/  S2R R7, SR_TID.X ;  /* 0x0000000000077919 */ /* 0x000ee20000002100 */
[----:B-1----:R-:W-:-:S09]  /*0200*/  IMAD R11, R8, R8, RZ ;  /* 0x00000008080b7224 */ /* 0x002fd200078e02ff */
[----:B------:R-:W-:Y:S01]  /*0210*/  @P0 IADD3 R10, PT, PT, R10, 0x1, RZ ;  /* 0x000000010a0a0810 */ /* 0x000fe20007ffe0ff */
[----:B------:R-:W-:-:S04]  /*0220*/  IMAD R13, R9, R9, RZ ;  /* 0x00000009090d7224 */ /* 0x000fc800078e02ff */
[----:B------:R-:W-:Y:S02]  /*0230*/  IMAD.MOV.U32 R15, RZ, RZ, R10 ;  /* 0x000000ffff0f7224 */ /* 0x000fe400078e000a */
[--C-:B0-----:R-:W-:Y:S02]  /*0240*/  IMAD R10, R4, R2, R5.reuse ;  /* 0x00000002040a7224 */ /* 0x101fe400078e0205 */
[----:B----4-:R-:W-:Y:S01]  /*0250*/  IMAD R2, R2, UR6, R5 ;  /* 0x0000000602027c24 */ /* 0x010fe2000f8e0205 */
[----:B------:R-:W-:Y:S01]  /*0260*/  @!P1 IADD3 R15, PT, PT, -R15, RZ, RZ ;  /* 0x000000ff0f0f9210 */ /* 0x000fe20007ffe1ff */
[----:B------:R-:W-:Y:S01]  /*0270*/  IMAD R10, R10, R11, RZ ;  /* 0x0000000b0a0a7224 */ /* 0x000fe200078e02ff */
[----:B------:R-:W-:Y:S01]  /*0280*/  @!P2 LOP3.LUT R15, RZ, R3, RZ, 0x33, !PT ;  /* 0x00000003ff0fa212 */ /* 0x000fe200078e33ff */
[----:B------:R-:W-:-:S04]  /*0290*/  IMAD R2, R2, R13, RZ ;  /* 0x0000000d02027224 */ /* 0x000fc800078e02ff */
[----:B------:R-:W-:-:S04]  /*02a0*/  IMAD.MOV R12, RZ, RZ, -R15 ;  /* 0x000000ffff0c7224 */ /* 0x000fc800078e0a0f */
[----:B------:R-:W-:Y:S01]  /*02b0*/  IMAD R12, R3, R12, R0 ;  /* 0x0000000c030c7224 */ /* 0x000fe200078e0200 */
[----:B--2---:R-:W-:-:S03]  /*02c0*/  LEA R14, R15, R6, 0x1 ;  /* 0x000000060f0e7211 */ /* 0x004fc600078e08ff */
[--C-:B---3--:R-:W-:Y:S02]  /*02d0*/  IMAD R12, R12, 0x2, R7.reuse ;  /* 0x000000020c0c7824 */ /* 0x108fe400078e0207 */
[----:B------:R-:W-:Y:S02]  /*02e0*/  IMAD R11, R6, R8, R7 ;  /* 0x00000008060b7224 */ /* 0x000fe400078e0207 */
[----:B------:R-:W-:-:S03]  /*02f0*/  IMAD R9, R14, R9, R12 ;  /* 0x000000090e097224 */ /* 0x000fc600078e020c */
[----:B------:R-:W-:Y:S02]  /*0300*/  IADD3 R11, P2, PT, R10, R11, RZ ;  /* 0x0000000b0a0b7210 */ /* 0x000fe40007f5e0ff */
[----:B------:R-:W-:Y:S02]  /*0310*/  IADD3 R9, P0, PT, R2, R9, RZ ;  /* 0x0000000902097210 */ /* 0x000fe40007f1e0ff */
[----:B------:R-:W-:Y:S02]  /*0320*/  LEA R14, P1, R11, UR8, 0x2 ;  /* 0x000000080b0e7c11 */ /* 0x000fe4000f8210ff */
[----:B------:R-:W-:Y:S02]  /*0330*/  LEA.HI.X.SX32 R10, R10, RZ, 0x1, P2 ;  /* 0x000000ff0a0a7211 */ /* 0x000fe400010f0eff */
[----:B------:R-:W-:Y:S02]  /*0340*/  LEA R12, P2, R9, UR10, 0x2 ;  /* 0x0000000a090c7c11 */ /* 0x000fe4000f8410ff */
[----:B------:R-:W-:-:S02]  /*0350*/  LEA.HI.X.SX32 R2, R2, RZ, 0x1, P0 ;  /* 0x000000ff02027211 */ /* 0x000fc400000f0eff */
[----:B------:R-:W-:Y:S02]  /*0360*/  LEA.HI.X R15, R11, UR9, R10, 0x2, P1 ;  /* 0x000000090b0f7c11 */ /* 0x000fe400088f140a */
[----:B------:R-:W-:Y:S01]  /*0370*/  LEA.HI.X R13, R9, UR11, R2, 0x2, P2 ;  /* 0x0000000b090d7c11 */ /* 0x000fe200090f1402 */
[----:B------:R-:W0:Y:S03]  /*0380*/  LDC.64 R10, c[0x0][0x398] ;  /* 0x0000e600ff0a7b82 */ /* 0x000e260000000a00 */
[----:B------:R-:W2:Y:S04]  /*0390*/  LDG.E R15, desc[UR4][R14.64] ;  /* 0x000000040e0f7981 */ /* 0x000ea8000c1e1900 */
[----:B------:R-:W2:Y:S01]  /*03a0*/  LDG.E R12, desc[UR4][R12.64] ;  /* 0x000000040c0c7981 */ /* 0x000ea2000c1e1900 */
[----:B------:R-:W-:Y:S01]  /*03b0*/  IMAD R3, R3, R3, RZ ;  /* 0x0000000303037224 */ /* 0x000fe200078e02ff */
[----:B------:R-:W1:Y:S01]  /*03c0*/  LDC.64 R8, c[0x0][0x390] ;  /* 0x0000e400ff087b82 */ /* 0x000e620000000a00 */
[----:B-----5:R-:W-:-:S04]  /*03d0*/  IMAD R2, R17, UR6, R4 ;  /* 0x0000000611027c24 */ /* 0x020fc8000f8e0204 */
[----:B------:R-:W-:-:S05]  /*03e0*/  IMAD R3, R2, R3, RZ ;  /* 0x0000000302037224 */ /* 0x000fca00078e02ff */
[----:B------:R-:W-:-:S04]  /*03f0*/  IADD3 R0, P0, PT, R3, R0, RZ ;  /* 0x0000000003007210 */ /* 0x000fc80007f1e0ff */
[----:B------:R-:W-:Y:S02]  /*0400*/  LEA.HI.X.SX32 R3, R3, RZ, 0x1, P0 ;  /* 0x000000ff03037211 */ /* 0x000fe400000f0eff */
[----:B------:R-:W-:Y:S02]  /*0410*/  LOP3.LUT P0, RZ, R5, R7, R6, 0xfe, !PT ;  /* 0x0000000705ff7212 */ /* 0x000fe4000780fe06 */
[----:B0-----:R-:W-:-:S04]  /*0420*/  LEA R10, P1, R0, R10, 0x2 ;  /* 0x0000000a000a7211 */ /* 0x001fc800078210ff */
[----:B------:R-:W-:Y:S01]  /*0430*/  LEA.HI.X R11, R0, R11, R3, 0x2, P1 ;  /* 0x0000000b000b7211 */ /* 0x000fe200008f1403 */
[----:B-1----:R-:W-:-:S04]  /*0440*/  IMAD.WIDE.U32 R8, R4, 0x4, R8 ;  /* 0x0000000404087825 */ /* 0x002fc800078e0008 */
[----:B--2---:R-:W-:-:S05]  /*0450*/  FMUL R15, R12, R15 ;  /* 0x0000000f0c0f7220 */ /* 0x004fca0000400000 */
[----:B------:R0:W-:Y:S01]  /*0460*/  REDG.E.ADD.F32.FTZ.RN.STRONG.GPU desc[UR4][R10.64], R15 ;  /* 0x0000000f0a0079a6 */ /* 0x0001e2000c12f304 */
[----:B------:R-:W-:Y:S05]  /*0470*/  @P0 EXIT ;  /* 0x000000000000094d */ /* 0x000fea0003800000 */
[----:B------:R-:W2:Y:S04]  /*0480*/  LDG.E R9, desc[UR4][R8.64] ;  /* 0x0000000408097981 */ /* 0x000ea8000c1e1900 */
[----:B--2---:R-:W-:Y:S01]  /*0490*/  REDG.E.ADD.F32.FTZ.RN.STRONG.GPU desc[UR4][R10.64], R9 ;  /* 0x000000090a0079a6 */ /* 0x004fe2000c12f304 */
[----:B------:R-:W-:Y:S05]  /*04a0*/  EXIT ;  /* 0x000000000000794d */ /* 0x000fea0003800000 */
.L_x_73:
        /* <DEDUP_REMOVED lines=13> */
.L_x_85:


//--------------------- .nv.shared._Z8get_lossPfPiS0_iS_i --------------------------
	.section	.nv.shared._Z8get_lossPfPiS0_iS_i,"aw",@nobits
	.sectionflags	@""
	.align	4
.nv.shared._Z8get_lossPfPiS0_iS_i:
	.zero		1036


//--------------------- .nv.shared.reserved.0     --------------------------
	.section	.nv.shared.reserved.0,"aw",@nobits
	.weak		__nv_reservedSMEM_offset_0_alias
	.size		__nv_reservedSMEM_offset_0_alias, 0, 64
	.other		__nv_reservedSMEM_offset_0_alias,@"STO_CUDA_RESERVED_SHARED STV_DEFAULT"
__nv_reservedSMEM_offset_0_alias:
	.zero		0
	.zero		64


//--------------------- .nv.shared._Z13soft_backpropPfPiif --------------------------
	.section	.nv.shared._Z13soft_backpropPfPiif,"aw",@nobits
	.sectionflags	@""
	.align	4
.nv.shared._Z13soft_backpropPfPiif:
	.zero		1028


//--------------------- .nv.shared._Z16maxpool_backpropPfS_iiiii --------------------------
	.section	.nv.shared._Z16maxpool_backpropPfS_iiiii,"aw",@nobits
	.sectionflags	@""
	.align	4
.nv.shared._Z16maxpool_backpropPfS_iiiii:
	.zero		1028


//--------------------- .nv.shared._Z7maxpoolPfS_iiiii --------------------------
	.section	.nv.shared._Z7maxpoolPfS_iiiii,"aw",@nobits
	.sectionflags	@""
	.align	4
.nv.shared._Z7maxpoolPfS_iiiii:
	.zero		1028


//--------------------- .nv.constant0._Z8get_lossPfPiS0_iS_i --------------------------
	.section	.nv.constant0._Z8get_lossPfPiS0_iS_i,"a",@progbits
	.sectionflags	@""
	.align	4
.nv.constant0._Z8get_lossPfPiS0_iS_i:
	.zero		940


//--------------------- .nv.constant0._Z13soft_backpropPfPiif --------------------------
	.section	.nv.constant0._Z13soft_backpropPfPiif,"a",@progbits
	.sectionflags	@""
	.align	4
.nv.constant0._Z13soft_backpropPfPiif:
	.zero		920


//--------------------- .nv.constant0._Z16maxpool_backpropPfS_iiiii --------------------------
	.section	.nv.constant0._Z16maxpool_backpropPfS_iiiii,"a",@progbits
	.sectionflags	@""
	.align	4
.nv.constant0._Z16maxpool_backpropPfS_iiiii:
	.zero		932


//--------------------- .nv.constant0._Z7maxpoolPfS_iiiii --------------------------
	.section	.nv.constant0._Z7maxpoolPfS_iiiii,"a",@progbits
	.sectionflags	@""
	.align	4
.nv.constant0._Z7maxpoolPfS_iiiii:
	.zero		932


//--------------------- .nv.constant0._Z13relu_backpropPfS_ii --------------------------
	.section	.nv.constant0._Z13relu_backpropPfS_ii,"a",@progbits
	.sectionflags	@""
	.align	4
.nv.constant0._Z13relu_backpropPfS_ii:
	.zero		920


//--------------------- .nv.constant0._Z4reluPfS_ii --------------------------
	.section	.nv.constant0._Z4reluPfS_ii,"a",@progbits
	.sectionflags	@""
	.align	4
.nv.constant0._Z4reluPfS_ii:
	.zero		920


//--------------------- .nv.constant0._Z19conv_layer_backpropPfS_S_S_S_S_iiiiif --------------------------
	.section	.nv.constant0._Z19conv_layer_backpropPfS_S_S_S_S_iiiiif,"a",@progbits
	.sectionflags	@""
	.align	4
.nv.constant0._Z19conv_layer_backpropPfS_S_S_S_S_iiiiif:
	.zero		968


//--------------------- .nv.constant0._Z20conv_weight_backpropPfS_S_S_S_S_iiiiif --------------------------
	.section	.nv.constant0._Z20conv_weight_backpropPfS_S_S_S_S_iiiiif,"a",@progbits
	.sectionflags	@""
	.align	4
.nv.constant0._Z20conv_weight_backpropPfS_S_S_S_S_iiiiif:
	.zero		968


//--------------------- .nv.constant0._Z4convPfS_S_S_iiiii --------------------------
	.section	.nv.constant0._Z4convPfS_S_S_iiiii,"a",@progbits
	.sectionflags	@""
	.align	4
.nv.constant0._Z4convPfS_S_S_iiiii:
	.zero		948


//--------------------- SYMBOLS --------------------------

	.type		.nv.reservedSmem.offset0,@object
	.size		.nv.reservedSmem.offset0,0x4
	.type		.nv.reservedSmem.cap,@object
	.size		.nv.reservedSmem.cap,0x4
